//
// Generated by NVIDIA NVVM Compiler
//
// Compiler Build ID: CL-36424714
// Cuda compilation tools, release 13.0, V13.0.88
// Based on NVVM 20.0.0
//

.version 9.0
.target sm_100
.address_size 64

	// .globl	_Z10tiled_gemmPKfS0_Pfi
// _ZZ10tiled_gemmPKfS0_PfiE2As has been demoted
// _ZZ10tiled_gemmPKfS0_PfiE2Bs has been demoted

.visible .entry _Z10tiled_gemmPKfS0_Pfi(
	.param .u64 .ptr .align 1 _Z10tiled_gemmPKfS0_Pfi_param_0,
	.param .u64 .ptr .align 1 _Z10tiled_gemmPKfS0_Pfi_param_1,
	.param .u64 .ptr .align 1 _Z10tiled_gemmPKfS0_Pfi_param_2,
	.param .u32 _Z10tiled_gemmPKfS0_Pfi_param_3
)
{
	.reg .pred 	%p<8>;
	.reg .b32 	%r<101>;
	.reg .b32 	%f<368>;
	.reg .b64 	%rd<48>;
	// demoted variable
	.shared .align 4 .b8 _ZZ10tiled_gemmPKfS0_PfiE2As[1024];
	// demoted variable
	.shared .align 4 .b8 _ZZ10tiled_gemmPKfS0_PfiE2Bs[1024];
	ld.param.u32 	%r32, [_Z10tiled_gemmPKfS0_Pfi_param_3];
	mov.u32 	%r33, %ctaid.y;
	shl.b32 	%r34, %r33, 4;
	mov.u32 	%r1, %tid.y;
	add.s32 	%r2, %r34, %r1;
	mov.u32 	%r35, %ctaid.x;
	shl.b32 	%r3, %r35, 4;
	mov.u32 	%r4, %tid.x;
	add.s32 	%r5, %r3, %r4;
	shr.s32 	%r36, %r32, 31;
	shr.u32 	%r37, %r36, 28;
	add.s32 	%r38, %r32, %r37;
	shr.s32 	%r6, %r38, 4;
	setp.lt.s32 	%p1, %r32, 16;
	mov.f32 	%f367, 0f00000000;
	@%p1 bra 	$L__BB0_9;
	mad.lo.s32 	%r7, %r32, %r2, %r4;
	shl.b32 	%r40, %r1, 6;
	mov.u32 	%r41, _ZZ10tiled_gemmPKfS0_PfiE2As;
	add.s32 	%r8, %r41, %r40;
	add.s32 	%r42, %r6, -1;
	setp.lt.u32 	%p2, %r42, 3;
	mov.f32 	%f367, 0f00000000;
	mov.b32 	%r100, 0;
	@%p2 bra 	$L__BB0_4;
	and.b32  	%r100, %r6, 134217724;
	neg.s32 	%r98, %r100;
	add.s32 	%r97, %r7, 32;
	add.s32 	%r44, %r1, 48;
	mad.lo.s32 	%r45, %r32, %r44, %r4;
	add.s32 	%r96, %r45, %r3;
	add.s32 	%r46, %r1, 32;
	mad.lo.s32 	%r47, %r32, %r46, %r4;
	add.s32 	%r95, %r47, %r3;
	add.s32 	%r48, %r1, 16;
	mad.lo.s32 	%r49, %r32, %r48, %r4;
	add.s32 	%r94, %r49, %r3;
	mad.lo.s32 	%r50, %r1, %r32, %r4;
	add.s32 	%r93, %r50, %r3;
	mov.f32 	%f367, 0f00000000;
$L__BB0_3:
	.pragma "nounroll";
	ld.param.u64 	%rd44, [_Z10tiled_gemmPKfS0_Pfi_param_1];
	ld.param.u64 	%rd41, [_Z10tiled_gemmPKfS0_Pfi_param_0];
	add.s32 	%r51, %r97, -32;
	cvta.to.global.u64 	%rd4, %rd41;
	mul.wide.u32 	%rd5, %r51, 4;
	add.s64 	%rd6, %rd4, %rd5;
	ld.global.f32 	%f14, [%rd6];
	shl.b32 	%r53, %r4, 2;
	add.s32 	%r54, %r8, %r53;
	st.shared.f32 	[%r54], %f14;
	cvta.to.global.u64 	%rd7, %rd44;
	mul.wide.u32 	%rd8, %r93, 4;
	add.s64 	%rd9, %rd7, %rd8;
	ld.global.f32 	%f15, [%rd9];
	mov.u32 	%r56, _ZZ10tiled_gemmPKfS0_PfiE2Bs;
	add.s32 	%r57, %r56, %r53;
	add.s32 	%r58, %r57, %r40;
	st.shared.f32 	[%r58], %f15;
	bar.sync 	0;
	ld.shared.f32 	%f16, [%r8];
	ld.shared.f32 	%f17, [%r57];
	fma.rn.f32 	%f18, %f16, %f17, %f367;
	ld.shared.f32 	%f19, [%r8+4];
	ld.shared.f32 	%f20, [%r57+64];
	fma.rn.f32 	%f21, %f19, %f20, %f18;
	ld.shared.f32 	%f22, [%r8+8];
	ld.shared.f32 	%f23, [%r57+128];
	fma.rn.f32 	%f24, %f22, %f23, %f21;
	ld.shared.f32 	%f25, [%r8+12];
	ld.shared.f32 	%f26, [%r57+192];
	fma.rn.f32 	%f27, %f25, %f26, %f24;
	ld.shared.f32 	%f28, [%r8+16];
	ld.shared.f32 	%f29, [%r57+256];
	fma.rn.f32 	%f30, %f28, %f29, %f27;
	ld.shared.f32 	%f31, [%r8+20];
	ld.shared.f32 	%f32, [%r57+320];
	fma.rn.f32 	%f33, %f31, %f32, %f30;
	ld.shared.f32 	%f34, [%r8+24];
	ld.shared.f32 	%f35, [%r57+384];
	fma.rn.f32 	%f36, %f34, %f35, %f33;
	ld.shared.f32 	%f37, [%r8+28];
	ld.shared.f32 	%f38, [%r57+448];
	fma.rn.f32 	%f39, %f37, %f38, %f36;
	ld.shared.f32 	%f40, [%r8+32];
	ld.shared.f32 	%f41, [%r57+512];
	fma.rn.f32 	%f42, %f40, %f41, %f39;
	ld.shared.f32 	%f43, [%r8+36];
	ld.shared.f32 	%f44, [%r57+576];
	fma.rn.f32 	%f45, %f43, %f44, %f42;
	ld.shared.f32 	%f46, [%r8+40];
	ld.shared.f32 	%f47, [%r57+640];
	fma.rn.f32 	%f48, %f46, %f47, %f45;
	ld.shared.f32 	%f49, [%r8+44];
	ld.shared.f32 	%f50, [%r57+704];
	fma.rn.f32 	%f51, %f49, %f50, %f48;
	ld.shared.f32 	%f52, [%r8+48];
	ld.shared.f32 	%f53, [%r57+768];
	fma.rn.f32 	%f54, %f52, %f53, %f51;
	ld.shared.f32 	%f55, [%r8+52];
	ld.shared.f32 	%f56, [%r57+832];
	fma.rn.f32 	%f57, %f55, %f56, %f54;
	ld.shared.f32 	%f58, [%r8+56];
	ld.shared.f32 	%f59, [%r57+896];
	fma.rn.f32 	%f60, %f58, %f59, %f57;
	ld.shared.f32 	%f61, [%r8+60];
	ld.shared.f32 	%f62, [%r57+960];
	fma.rn.f32 	%f63, %f61, %f62, %f60;
	bar.sync 	0;
	add.s32 	%r59, %r97, -16;
	mul.wide.u32 	%rd10, %r59, 4;
	add.s64 	%rd11, %rd4, %rd10;
	ld.global.f32 	%f64, [%rd11];
	st.shared.f32 	[%r54], %f64;
	mul.wide.u32 	%rd12, %r94, 4;
	add.s64 	%rd13, %rd7, %rd12;
	ld.global.f32 	%f65, [%rd13];
	st.shared.f32 	[%r58], %f65;
	bar.sync 	0;
	ld.shared.f32 	%f66, [%r8];
	ld.shared.f32 	%f67, [%r57];
	fma.rn.f32 	%f68, %f66, %f67, %f63;
	ld.shared.f32 	%f69, [%r8+4];
	ld.shared.f32 	%f70, [%r57+64];
	fma.rn.f32 	%f71, %f69, %f70, %f68;
	ld.shared.f32 	%f72, [%r8+8];
	ld.shared.f32 	%f73, [%r57+128];
	fma.rn.f32 	%f74, %f72, %f73, %f71;
	ld.shared.f32 	%f75, [%r8+12];
	ld.shared.f32 	%f76, [%r57+192];
	fma.rn.f32 	%f77, %f75, %f76, %f74;
	ld.shared.f32 	%f78, [%r8+16];
	ld.shared.f32 	%f79, [%r57+256];
	fma.rn.f32 	%f80, %f78, %f79, %f77;
	ld.shared.f32 	%f81, [%r8+20];
	ld.shared.f32 	%f82, [%r57+320];
	fma.rn.f32 	%f83, %f81, %f82, %f80;
	ld.shared.f32 	%f84, [%r8+24];
	ld.shared.f32 	%f85, [%r57+384];
	fma.rn.f32 	%f86, %f84, %f85, %f83;
	ld.shared.f32 	%f87, [%r8+28];
	ld.shared.f32 	%f88, [%r57+448];
	fma.rn.f32 	%f89, %f87, %f88, %f86;
	ld.shared.f32 	%f90, [%r8+32];
	ld.shared.f32 	%f91, [%r57+512];
	fma.rn.f32 	%f92, %f90, %f91, %f89;
	ld.shared.f32 	%f93, [%r8+36];
	ld.shared.f32 	%f94, [%r57+576];
	fma.rn.f32 	%f95, %f93, %f94, %f92;
	ld.shared.f32 	%f96, [%r8+40];
	ld.shared.f32 	%f97, [%r57+640];
	fma.rn.f32 	%f98, %f96, %f97, %f95;
	ld.shared.f32 	%f99, [%r8+44];
	ld.shared.f32 	%f100, [%r57+704];
	fma.rn.f32 	%f101, %f99, %f100, %f98;
	ld.shared.f32 	%f102, [%r8+48];
	ld.shared.f32 	%f103, [%r57+768];
	fma.rn.f32 	%f104, %f102, %f103, %f101;
	ld.shared.f32 	%f105, [%r8+52];
	ld.shared.f32 	%f106, [%r57+832];
	fma.rn.f32 	%f107, %f105, %f106, %f104;
	ld.shared.f32 	%f108, [%r8+56];
	ld.shared.f32 	%f109, [%r57+896];
	fma.rn.f32 	%f110, %f108, %f109, %f107;
	ld.shared.f32 	%f111, [%r8+60];
	ld.shared.f32 	%f112, [%r57+960];
	fma.rn.f32 	%f113, %f111, %f112, %f110;
	bar.sync 	0;
	add.s32 	%r60, %r97, 16;
	mul.wide.u32 	%rd14, %r97, 4;
	add.s64 	%rd15, %rd4, %rd14;
	ld.global.f32 	%f114, [%rd15];
	st.shared.f32 	[%r54], %f114;
	mul.wide.u32 	%rd16, %r95, 4;
	add.s64 	%rd17, %rd7, %rd16;
	ld.global.f32 	%f115, [%rd17];
	st.shared.f32 	[%r58], %f115;
	bar.sync 	0;
	ld.shared.f32 	%f116, [%r8];
	ld.shared.f32 	%f117, [%r57];
	fma.rn.f32 	%f118, %f116, %f117, %f113;
	ld.shared.f32 	%f119, [%r8+4];
	ld.shared.f32 	%f120, [%r57+64];
	fma.rn.f32 	%f121, %f119, %f120, %f118;
	ld.shared.f32 	%f122, [%r8+8];
	ld.shared.f32 	%f123, [%r57+128];
	fma.rn.f32 	%f124, %f122, %f123, %f121;
	ld.shared.f32 	%f125, [%r8+12];
	ld.shared.f32 	%f126, [%r57+192];
	fma.rn.f32 	%f127, %f125, %f126, %f124;
	ld.shared.f32 	%f128, [%r8+16];
	ld.shared.f32 	%f129, [%r57+256];
	fma.rn.f32 	%f130, %f128, %f129, %f127;
	ld.shared.f32 	%f131, [%r8+20];
	ld.shared.f32 	%f132, [%r57+320];
	fma.rn.f32 	%f133, %f131, %f132, %f130;
	ld.shared.f32 	%f134, [%r8+24];
	ld.shared.f32 	%f135, [%r57+384];
	fma.rn.f32 	%f136, %f134, %f135, %f133;
	ld.shared.f32 	%f137, [%r8+28];
	ld.shared.f32 	%f138, [%r57+448];
	fma.rn.f32 	%f139, %f137, %f138, %f136;
	ld.shared.f32 	%f140, [%r8+32];
	ld.shared.f32 	%f141, [%r57+512];
	fma.rn.f32 	%f142, %f140, %f141, %f139;
	ld.shared.f32 	%f143, [%r8+36];
	ld.shared.f32 	%f144, [%r57+576];
	fma.rn.f32 	%f145, %f143, %f144, %f142;
	ld.shared.f32 	%f146, [%r8+40];
	ld.shared.f32 	%f147, [%r57+640];
	fma.rn.f32 	%f148, %f146, %f147, %f145;
	ld.shared.f32 	%f149, [%r8+44];
	ld.shared.f32 	%f150, [%r57+704];
	fma.rn.f32 	%f151, %f149, %f150, %f148;
	ld.shared.f32 	%f152, [%r8+48];
	ld.shared.f32 	%f153, [%r57+768];
	fma.rn.f32 	%f154, %f152, %f153, %f151;
	ld.shared.f32 	%f155, [%r8+52];
	ld.shared.f32 	%f156, [%r57+832];
	fma.rn.f32 	%f157, %f155, %f156, %f154;
	ld.shared.f32 	%f158, [%r8+56];
	ld.shared.f32 	%f159, [%r57+896];
	fma.rn.f32 	%f160, %f158, %f159, %f157;
	ld.shared.f32 	%f161, [%r8+60];
	ld.shared.f32 	%f162, [%r57+960];
	fma.rn.f32 	%f163, %f161, %f162, %f160;
	bar.sync 	0;
	mul.wide.u32 	%rd18, %r60, 4;
	add.s64 	%rd19, %rd4, %rd18;
	ld.global.f32 	%f164, [%rd19];
	st.shared.f32 	[%r54], %f164;
	mul.wide.u32 	%rd20, %r96, 4;
	add.s64 	%rd21, %rd7, %rd20;
	ld.global.f32 	%f165, [%rd21];
	st.shared.f32 	[%r58], %f165;
	bar.sync 	0;
	ld.shared.f32 	%f166, [%r8];
	ld.shared.f32 	%f167, [%r57];
	fma.rn.f32 	%f168, %f166, %f167, %f163;
	ld.shared.f32 	%f169, [%r8+4];
	ld.shared.f32 	%f170, [%r57+64];
	fma.rn.f32 	%f171, %f169, %f170, %f168;
	ld.shared.f32 	%f172, [%r8+8];
	ld.shared.f32 	%f173, [%r57+128];
	fma.rn.f32 	%f174, %f172, %f173, %f171;
	ld.shared.f32 	%f175, [%r8+12];
	ld.shared.f32 	%f176, [%r57+192];
	fma.rn.f32 	%f177, %f175, %f176, %f174;
	ld.shared.f32 	%f178, [%r8+16];
	ld.shared.f32 	%f179, [%r57+256];
	fma.rn.f32 	%f180, %f178, %f179, %f177;
	ld.shared.f32 	%f181, [%r8+20];
	ld.shared.f32 	%f182, [%r57+320];
	fma.rn.f32 	%f183, %f181, %f182, %f180;
	ld.shared.f32 	%f184, [%r8+24];
	ld.shared.f32 	%f185, [%r57+384];
	fma.rn.f32 	%f186, %f184, %f185, %f183;
	ld.shared.f32 	%f187, [%r8+28];
	ld.shared.f32 	%f188, [%r57+448];
	fma.rn.f32 	%f189, %f187, %f188, %f186;
	ld.shared.f32 	%f190, [%r8+32];
	ld.shared.f32 	%f191, [%r57+512];
	fma.rn.f32 	%f192, %f190, %f191, %f189;
	ld.shared.f32 	%f193, [%r8+36];
	ld.shared.f32 	%f194, [%r57+576];
	fma.rn.f32 	%f195, %f193, %f194, %f192;
	ld.shared.f32 	%f196, [%r8+40];
	ld.shared.f32 	%f197, [%r57+640];
	fma.rn.f32 	%f198, %f196, %f197, %f195;
	ld.shared.f32 	%f199, [%r8+44];
	ld.shared.f32 	%f200, [%r57+704];
	fma.rn.f32 	%f201, %f199, %f200, %f198;
	ld.shared.f32 	%f202, [%r8+48];
	ld.shared.f32 	%f203, [%r57+768];
	fma.rn.f32 	%f204, %f202, %f203, %f201;
	ld.shared.f32 	%f205, [%r8+52];
	ld.shared.f32 	%f206, [%r57+832];
	fma.rn.f32 	%f207, %f205, %f206, %f204;
	ld.shared.f32 	%f208, [%r8+56];
	ld.shared.f32 	%f209, [%r57+896];
	fma.rn.f32 	%f210, %f208, %f209, %f207;
	ld.shared.f32 	%f211, [%r8+60];
	ld.shared.f32 	%f212, [%r57+960];
	fma.rn.f32 	%f367, %f211, %f212, %f210;
	bar.sync 	0;
	add.s32 	%r98, %r98, 4;
	add.s32 	%r97, %r97, 64;
	shl.b32 	%r61, %r32, 6;
	add.s32 	%r96, %r96, %r61;
	add.s32 	%r95, %r95, %r61;
	add.s32 	%r94, %r94, %r61;
	add.s32 	%r93, %r93, %r61;
	setp.ne.s32 	%p3, %r98, 0;
	@%p3 bra 	$L__BB0_3;
$L__BB0_4:
	and.b32  	%r29, %r6, 3;
	setp.eq.s32 	%p4, %r29, 0;
	@%p4 bra 	$L__BB0_9;
	setp.eq.s32 	%p5, %r29, 1;
	@%p5 bra 	$L__BB0_7;
	ld.param.u64 	%rd45, [_Z10tiled_gemmPKfS0_Pfi_param_1];
	ld.param.u64 	%rd42, [_Z10tiled_gemmPKfS0_Pfi_param_0];
	shl.b32 	%r62, %r100, 4;
	add.s32 	%r63, %r7, %r62;
	cvta.to.global.u64 	%rd22, %rd42;
	mul.wide.u32 	%rd23, %r63, 4;
	add.s64 	%rd24, %rd22, %rd23;
	ld.global.f32 	%f214, [%rd24];
	shl.b32 	%r65, %r4, 2;
	add.s32 	%r66, %r8, %r65;
	st.shared.f32 	[%r66], %f214;
	add.s32 	%r67, %r62, %r1;
	mad.lo.s32 	%r68, %r67, %r32, %r5;
	cvta.to.global.u64 	%rd25, %rd45;
	mul.wide.u32 	%rd26, %r68, 4;
	add.s64 	%rd27, %rd25, %rd26;
	ld.global.f32 	%f215, [%rd27];
	mov.u32 	%r70, _ZZ10tiled_gemmPKfS0_PfiE2Bs;
	add.s32 	%r71, %r70, %r65;
	add.s32 	%r72, %r71, %r40;
	st.shared.f32 	[%r72], %f215;
	bar.sync 	0;
	ld.shared.f32 	%f216, [%r8];
	ld.shared.f32 	%f217, [%r71];
	fma.rn.f32 	%f218, %f216, %f217, %f367;
	ld.shared.f32 	%f219, [%r8+4];
	ld.shared.f32 	%f220, [%r71+64];
	fma.rn.f32 	%f221, %f219, %f220, %f218;
	ld.shared.f32 	%f222, [%r8+8];
	ld.shared.f32 	%f223, [%r71+128];
	fma.rn.f32 	%f224, %f222, %f223, %f221;
	ld.shared.f32 	%f225, [%r8+12];
	ld.shared.f32 	%f226, [%r71+192];
	fma.rn.f32 	%f227, %f225, %f226, %f224;
	ld.shared.f32 	%f228, [%r8+16];
	ld.shared.f32 	%f229, [%r71+256];
	fma.rn.f32 	%f230, %f228, %f229, %f227;
	ld.shared.f32 	%f231, [%r8+20];
	ld.shared.f32 	%f232, [%r71+320];
	fma.rn.f32 	%f233, %f231, %f232, %f230;
	ld.shared.f32 	%f234, [%r8+24];
	ld.shared.f32 	%f235, [%r71+384];
	fma.rn.f32 	%f236, %f234, %f235, %f233;
	ld.shared.f32 	%f237, [%r8+28];
	ld.shared.f32 	%f238, [%r71+448];
	fma.rn.f32 	%f239, %f237, %f238, %f236;
	ld.shared.f32 	%f240, [%r8+32];
	ld.shared.f32 	%f241, [%r71+512];
	fma.rn.f32 	%f242, %f240, %f241, %f239;
	ld.shared.f32 	%f243, [%r8+36];
	ld.shared.f32 	%f244, [%r71+576];
	fma.rn.f32 	%f245, %f243, %f244, %f242;
	ld.shared.f32 	%f246, [%r8+40];
	ld.shared.f32 	%f247, [%r71+640];
	fma.rn.f32 	%f248, %f246, %f247, %f245;
	ld.shared.f32 	%f249, [%r8+44];
	ld.shared.f32 	%f250, [%r71+704];
	fma.rn.f32 	%f251, %f249, %f250, %f248;
	ld.shared.f32 	%f252, [%r8+48];
	ld.shared.f32 	%f253, [%r71+768];
	fma.rn.f32 	%f254, %f252, %f253, %f251;
	ld.shared.f32 	%f255, [%r8+52];
	ld.shared.f32 	%f256, [%r71+832];
	fma.rn.f32 	%f257, %f255, %f256, %f254;
	ld.shared.f32 	%f258, [%r8+56];
	ld.shared.f32 	%f259, [%r71+896];
	fma.rn.f32 	%f260, %f258, %f259, %f257;
	ld.shared.f32 	%f261, [%r8+60];
	ld.shared.f32 	%f262, [%r71+960];
	fma.rn.f32 	%f263, %f261, %f262, %f260;
	bar.sync 	0;
	add.s32 	%r73, %r63, 16;
	mul.wide.u32 	%rd28, %r73, 4;
	add.s64 	%rd29, %rd22, %rd28;
	ld.global.f32 	%f264, [%rd29];
	st.shared.f32 	[%r66], %f264;
	add.s32 	%r74, %r67, 16;
	mad.lo.s32 	%r75, %r74, %r32, %r5;
	mul.wide.u32 	%rd30, %r75, 4;
	add.s64 	%rd31, %rd25, %rd30;
	ld.global.f32 	%f265, [%rd31];
	st.shared.f32 	[%r72], %f265;
	bar.sync 	0;
	ld.shared.f32 	%f266, [%r8];
	ld.shared.f32 	%f267, [%r71];
	fma.rn.f32 	%f268, %f266, %f267, %f263;
	ld.shared.f32 	%f269, [%r8+4];
	ld.shared.f32 	%f270, [%r71+64];
	fma.rn.f32 	%f271, %f269, %f270, %f268;
	ld.shared.f32 	%f272, [%r8+8];
	ld.shared.f32 	%f273, [%r71+128];
	fma.rn.f32 	%f274, %f272, %f273, %f271;
	ld.shared.f32 	%f275, [%r8+12];
	ld.shared.f32 	%f276, [%r71+192];
	fma.rn.f32 	%f277, %f275, %f276, %f274;
	ld.shared.f32 	%f278, [%r8+16];
	ld.shared.f32 	%f279, [%r71+256];
	fma.rn.f32 	%f280, %f278, %f279, %f277;
	ld.shared.f32 	%f281, [%r8+20];
	ld.shared.f32 	%f282, [%r71+320];
	fma.rn.f32 	%f283, %f281, %f282, %f280;
	ld.shared.f32 	%f284, [%r8+24];
	ld.shared.f32 	%f285, [%r71+384];
	fma.rn.f32 	%f286, %f284, %f285, %f283;
	ld.shared.f32 	%f287, [%r8+28];
	ld.shared.f32 	%f288, [%r71+448];
	fma.rn.f32 	%f289, %f287, %f288, %f286;
	ld.shared.f32 	%f290, [%r8+32];
	ld.shared.f32 	%f291, [%r71+512];
	fma.rn.f32 	%f292, %f290, %f291, %f289;
	ld.shared.f32 	%f293, [%r8+36];
	ld.shared.f32 	%f294, [%r71+576];
	fma.rn.f32 	%f295, %f293, %f294, %f292;
	ld.shared.f32 	%f296, [%r8+40];
	ld.shared.f32 	%f297, [%r71+640];
	fma.rn.f32 	%f298, %f296, %f297, %f295;
	ld.shared.f32 	%f299, [%r8+44];
	ld.shared.f32 	%f300, [%r71+704];
	fma.rn.f32 	%f301, %f299, %f300, %f298;
	ld.shared.f32 	%f302, [%r8+48];
	ld.shared.f32 	%f303, [%r71+768];
	fma.rn.f32 	%f304, %f302, %f303, %f301;
	ld.shared.f32 	%f305, [%r8+52];
	ld.shared.f32 	%f306, [%r71+832];
	fma.rn.f32 	%f307, %f305, %f306, %f304;
	ld.shared.f32 	%f308, [%r8+56];
	ld.shared.f32 	%f309, [%r71+896];
	fma.rn.f32 	%f310, %f308, %f309, %f307;
	ld.shared.f32 	%f311, [%r8+60];
	ld.shared.f32 	%f312, [%r71+960];
	fma.rn.f32 	%f367, %f311, %f312, %f310;
	bar.sync 	0;
	add.s32 	%r100, %r100, 2;
$L__BB0_7:
	and.b32  	%r76, %r6, 1;
	setp.eq.b32 	%p6, %r76, 1;
	not.pred 	%p7, %p6;
	@%p7 bra 	$L__BB0_9;
	ld.param.u64 	%rd46, [_Z10tiled_gemmPKfS0_Pfi_param_1];
	ld.param.u64 	%rd43, [_Z10tiled_gemmPKfS0_Pfi_param_0];
	shl.b32 	%r77, %r100, 4;
	add.s32 	%r78, %r7, %r77;
	cvta.to.global.u64 	%rd32, %rd43;
	mul.wide.u32 	%rd33, %r78, 4;
	add.s64 	%rd34, %rd32, %rd33;
	ld.global.f32 	%f313, [%rd34];
	shl.b32 	%r80, %r4, 2;
	add.s32 	%r81, %r8, %r80;
	st.shared.f32 	[%r81], %f313;
	add.s32 	%r82, %r77, %r1;
	mad.lo.s32 	%r83, %r82, %r32, %r5;
	cvta.to.global.u64 	%rd35, %rd46;
	mul.wide.u32 	%rd36, %r83, 4;
	add.s64 	%rd37, %rd35, %rd36;
	ld.global.f32 	%f314, [%rd37];
	mov.u32 	%r85, _ZZ10tiled_gemmPKfS0_PfiE2Bs;
	add.s32 	%r86, %r85, %r80;
	add.s32 	%r87, %r86, %r40;
	st.shared.f32 	[%r87], %f314;
	bar.sync 	0;
	ld.shared.f32 	%f315, [%r8];
	ld.shared.f32 	%f316, [%r86];
	fma.rn.f32 	%f317, %f315, %f316, %f367;
	ld.shared.f32 	%f318, [%r8+4];
	ld.shared.f32 	%f319, [%r86+64];
	fma.rn.f32 	%f320, %f318, %f319, %f317;
	ld.shared.f32 	%f321, [%r8+8];
	ld.shared.f32 	%f322, [%r86+128];
	fma.rn.f32 	%f323, %f321, %f322, %f320;
	ld.shared.f32 	%f324, [%r8+12];
	ld.shared.f32 	%f325, [%r86+192];
	fma.rn.f32 	%f326, %f324, %f325, %f323;
	ld.shared.f32 	%f327, [%r8+16];
	ld.shared.f32 	%f328, [%r86+256];
	fma.rn.f32 	%f329, %f327, %f328, %f326;
	ld.shared.f32 	%f330, [%r8+20];
	ld.shared.f32 	%f331, [%r86+320];
	fma.rn.f32 	%f332, %f330, %f331, %f329;
	ld.shared.f32 	%f333, [%r8+24];
	ld.shared.f32 	%f334, [%r86+384];
	fma.rn.f32 	%f335, %f333, %f334, %f332;
	ld.shared.f32 	%f336, [%r8+28];
	ld.shared.f32 	%f337, [%r86+448];
	fma.rn.f32 	%f338, %f336, %f337, %f335;
	ld.shared.f32 	%f339, [%r8+32];
	ld.shared.f32 	%f340, [%r86+512];
	fma.rn.f32 	%f341, %f339, %f340, %f338;
	ld.shared.f32 	%f342, [%r8+36];
	ld.shared.f32 	%f343, [%r86+576];
	fma.rn.f32 	%f344, %f342, %f343, %f341;
	ld.shared.f32 	%f345, [%r8+40];
	ld.shared.f32 	%f346, [%r86+640];
	fma.rn.f32 	%f347, %f345, %f346, %f344;
	ld.shared.f32 	%f348, [%r8+44];
	ld.shared.f32 	%f349, [%r86+704];
	fma.rn.f32 	%f350, %f348, %f349, %f347;
	ld.shared.f32 	%f351, [%r8+48];
	ld.shared.f32 	%f352, [%r86+768];
	fma.rn.f32 	%f353, %f351, %f352, %f350;
	ld.shared.f32 	%f354, [%r8+52];
	ld.shared.f32 	%f355, [%r86+832];
	fma.rn.f32 	%f356, %f354, %f355, %f353;
	ld.shared.f32 	%f357, [%r8+56];
	ld.shared.f32 	%f358, [%r86+896];
	fma.rn.f32 	%f359, %f357, %f358, %f356;
	ld.shared.f32 	%f360, [%r8+60];
	ld.shared.f32 	%f361, [%r86+960];
	fma.rn.f32 	%f367, %f360, %f361, %f359;
	bar.sync 	0;
$L__BB0_9:
	ld.param.u64 	%rd47, [_Z10tiled_gemmPKfS0_Pfi_param_2];
	cvta.to.global.u64 	%rd38, %rd47;
	mad.lo.s32 	%r92, %r32, %r2, %r5;
	mul.wide.s32 	%rd39, %r92, 4;
	add.s64 	%rd40, %rd38, %rd39;
	st.global.f32 	[%rd40], %f367;
	ret;

}


// ===== COMPILED SASS (sm_100) =====

	.target	sm_100

	.elftype	@"ET_EXEC"


//--------------------- .note.nv.tkinfo           --------------------------
	.section	.note.nv.tkinfo,"",@"SHT_NOTE"
	.sectionflags	@"SHF_NOTE_NV_TKINFO"
	.tkinfo
        /*0018*/ 	.word	0x00000002
        /*0030*/ 	.string	""
        /*0030*/ 	.string	"ptxas"
        /*0030*/ 	.string	"Cuda compilation tools, release 13.0, V13.0.88"
        /*0030*/ 	.string	"Build cuda_13.0.r13.0/compiler.36424714_0"
        /*0030*/ 	.string	"-arch sm_100 -m 64 "



//--------------------- .note.nv.cuinfo           --------------------------
	.section	.note.nv.cuinfo,"",@"SHT_NOTE"
	.sectionflags	@"SHF_NOTE_NV_CUINFO"
        /*0018*/ 	.short	0x0002
        /*001a*/ 	.short	0x0064
        /*001c*/ 	.short	0x0082
	.zero		2


//--------------------- .nv.info                  --------------------------
	.section	.nv.info,"",@"SHT_CUDA_INFO"
	.align	4


	//----- nvinfo : EIATTR_REGCOUNT
	.align		4
        /*0000*/ 	.byte	0x04, 0x2f
        /*0002*/ 	.short	(.L_1 - .L_0)
	.align		4
.L_0:
        /*0004*/ 	.word	index@(_Z10tiled_gemmPKfS0_Pfi)
        /*0008*/ 	.word	0x00000028


	//----- nvinfo : EIATTR_FRAME_SIZE
	.align		4
.L_1:
        /*000c*/ 	.byte	0x04, 0x11
        /*000e*/ 	.short	(.L_3 - .L_2)
	.align		4
.L_2:
        /*0010*/ 	.word	index@(_Z10tiled_gemmPKfS0_Pfi)
        /*0014*/ 	.word	0x00000000


	//----- nvinfo : EIATTR_MIN_STACK_SIZE
	.align		4
.L_3:
        /*0018*/ 	.byte	0x04, 0x12
        /*001a*/ 	.short	(.L_5 - .L_4)
	.align		4
.L_4:
        /*001c*/ 	.word	index@(_Z10tiled_gemmPKfS0_Pfi)
        /*0020*/ 	.word	0x00000000
.L_5:


//--------------------- .nv.compat                --------------------------
	.section	.nv.compat,"",@"SHT_CUDA_COMPAT_INFO"
	.align	4
        /*0000*/ 	.byte	0x02, 0x09, 0x00, 0x00, 0x02, 0x02, 0x01, 0x00, 0x02, 0x05, 0x05, 0x00, 0x03, 0x07, 0x01, 0x01
        /*0010*/ 	.byte	0x02, 0x03, 0x00, 0x00, 0x02, 0x06, 0x01, 0x00, 0x04, 0x0b, 0x08, 0x00, 0x09, 0x00, 0x00, 0x00
        /*0020*/ 	.byte	0x00, 0x00, 0x00, 0x00


//--------------------- .nv.info._Z10tiled_gemmPKfS0_Pfi --------------------------
	.section	.nv.info._Z10tiled_gemmPKfS0_Pfi,"",@"SHT_CUDA_INFO"
	.sectionflags	@""
	.align	4


	//----- nvinfo : EIATTR_CUDA_API_VERSION
	.align		4
        /*0000*/ 	.byte	0x04, 0x37
        /*0002*/ 	.short	(.L_7 - .L_6)
.L_6:
        /*0004*/ 	.word	0x00000082


	//----- nvinfo : EIATTR_KPARAM_INFO
	.align		4
.L_7:
        /*0008*/ 	.byte	0x04, 0x17
        /*000a*/ 	.short	(.L_9 - .L_8)
.L_8:
        /*000c*/ 	.word	0x00000000
        /*0010*/ 	.short	0x0003
        /*0012*/ 	.short	0x0018
        /*0014*/ 	.byte	0x00, 0xf0, 0x11, 0x00


	//----- nvinfo : EIATTR_KPARAM_INFO
	.align		4
.L_9:
        /*0018*/ 	.byte	0x04, 0x17
        /*001a*/ 	.short	(.L_11 - .L_10)
.L_10:
        /*001c*/ 	.word	0x00000000
        /*0020*/ 	.short	0x0002
        /*0022*/ 	.short	0x0010
        /*0024*/ 	.byte	0x00, 0xf5, 0x21, 0x00


	//----- nvinfo : EIATTR_KPARAM_INFO
	.align		4
.L_11:
        /*0028*/ 	.byte	0x04, 0x17
        /*002a*/ 	.short	(.L_13 - .L_12)
.L_12:
        /*002c*/ 	.word	0x00000000
        /*0030*/ 	.short	0x0001
        /*0032*/ 	.short	0x0008
        /*0034*/ 	.byte	0x00, 0xf5, 0x21, 0x00


	//----- nvinfo : EIATTR_KPARAM_INFO
	.align		4
.L_13:
        /*0038*/ 	.byte	0x04, 0x17
        /*003a*/ 	.short	(.L_15 - .L_14)
.L_14:
        /*003c*/ 	.word	0x00000000
        /*0040*/ 	.short	0x0000
        /*0042*/ 	.short	0x0000
        /*0044*/ 	.byte	0x00, 0xf5, 0x21, 0x00


	//----- nvinfo : EIATTR_SPARSE_MMA_MASK
	.align		4
.L_15:
        /*0048*/ 	.byte	0x03, 0x50
        /*004a*/ 	.short	0x0000


	//----- nvinfo : EIATTR_MAXREG_COUNT
	.align		4
        /*004c*/ 	.byte	0x03, 0x1b
        /*004e*/ 	.short	0x00ff


	//----- nvinfo : EIATTR_NUM_BARRIERS
	.align		4
        /*0050*/ 	.byte	0x02, 0x4c
        /*0052*/ 	.byte	0x01
	.zero		1


	//----- nvinfo : EIATTR_MERCURY_ISA_VERSION
	.align		4
        /*0054*/ 	.byte	0x03, 0x5f
        /*0056*/ 	.short	0x0101


	//----- nvinfo : EIATTR_VRC_CTA_INIT_COUNT
	.align		4
        /*0058*/ 	.byte	0x02, 0x4a
	.zero		1
	.zero		1


	//----- nvinfo : EIATTR_EXIT_INSTR_OFFSETS
	.align		4
        /*005c*/ 	.byte	0x04, 0x1c
        /*005e*/ 	.short	(.L_17 - .L_16)


	//   ....[0]....
.L_16:
        /*0060*/ 	.word	0x00001910


	//----- nvinfo : EIATTR_CBANK_PARAM_SIZE
	.align		4
.L_17:
        /*0064*/ 	.byte	0x03, 0x19
        /*0066*/ 	.short	0x001c


	//----- nvinfo : EIATTR_PARAM_CBANK
	.align		4
        /*0068*/ 	.byte	0x04, 0x0a
        /*006a*/ 	.short	(.L_19 - .L_18)
	.align		4
.L_18:
        /*006c*/ 	.word	index@(.nv.constant0._Z10tiled_gemmPKfS0_Pfi)
        /*0070*/ 	.short	0x0380
        /*0072*/ 	.short	0x001c


	//----- nvinfo : EIATTR_SW_WAR
	.align		4
.L_19:
        /*0074*/ 	.byte	0x04, 0x36
        /*0076*/ 	.short	(.L_21 - .L_20)
.L_20:
        /*0078*/ 	.word	0x00000008
.L_21:


//--------------------- .nv.callgraph             --------------------------
	.section	.nv.callgraph,"",@"SHT_CUDA_CALLGRAPH"
	.align	4
	.sectionentsize	8
	.align		4
        /*0000*/ 	.word	0x00000000
	.align		4
        /*0004*/ 	.word	0xffffffff
	.align		4
        /*0008*/ 	.word	0x00000000
	.align		4
        /*000c*/ 	.word	0xfffffffe
	.align		4
        /*0010*/ 	.word	0x00000000
	.align		4
        /*0014*/ 	.word	0xfffffffd
	.align		4
        /*0018*/ 	.word	0x00000000
	.align		4
        /*001c*/ 	.word	0xfffffffc


//--------------------- .text._Z10tiled_gemmPKfS0_Pfi --------------------------
	.section	.text._Z10tiled_gemmPKfS0_Pfi,"ax",@progbits
	.align	128
        .global         _Z10tiled_gemmPKfS0_Pfi
        .type           _Z10tiled_gemmPKfS0_Pfi,@function
        .size           _Z10tiled_gemmPKfS0_Pfi,(.L_x_5 - _Z10tiled_gemmPKfS0_Pfi)
        .other          _Z10tiled_gemmPKfS0_Pfi,@"STO_CUDA_ENTRY STV_DEFAULT"
_Z10tiled_gemmPKfS0_Pfi:
.text._Z10tiled_gemmPKfS0_Pfi:
[----:B------:R-:W-:Y:S08]  /*0000*/  LDC R1, c[0x0][0x37c] ;  /* 0x0000df00ff017b82 */ /* 0x000ff00000000800 */
[----:B------:R-:W0:Y:S01]  /*0010*/  LDC R5, c[0x0][0x398] ;  /* 0x0000e600ff057b82 */ /* 0x000e220000000800 */
[----:B------:R-:W1:Y:S01]  /*0020*/  S2R R6, SR_CTAID.Y ;  /* 0x0000000000067919 */ /* 0x000e620000002600 */
[----:B------:R-:W2:Y:S01]  /*0030*/  LDCU.64 UR8, c[0x0][0x358] ;  /* 0x00006b00ff0877ac */ /* 0x000ea20008000a00 */
[----:B------:R-:W-:Y:S01]  /*0040*/  HFMA2 R31, -RZ, RZ, 0, 0 ;  /* 0x00000000ff1f7431 */ /* 0x000fe200000001ff */
[----:B------:R-:W1:Y:S01]  /*0050*/  S2R R3, SR_TID.Y ;  /* 0x0000000000037919 */ /* 0x000e620000002200 */
[----:B------:R-:W3:Y:S01]  /*0060*/  S2R R11, SR_CTAID.X ;  /* 0x00000000000b7919 */ /* 0x000ee20000002500 */
[----:B------:R-:W3:Y:S01]  /*0070*/  S2R R2, SR_TID.X ;  /* 0x0000000000027919 */ /* 0x000ee20000002100 */
[----:B0-----:R-:W-:-:S02]  /*0080*/  ISETP.GE.AND P0, PT, R5, 0x10, PT ;  /* 0x000000100500780c */ /* 0x001fc40003f06270 */
[----:B------:R-:W-:-:S04]  /*0090*/  SHF.R.S32.HI R0, RZ, 0x1f, R5 ;  /* 0x0000001fff007819 */ /* 0x000fc80000011405 */
[----:B------:R-:W-:Y:S02]  /*00a0*/  LEA.HI R0, R0, R5, RZ, 0x4 ;  /* 0x0000000500007211 */ /* 0x000fe400078f20ff */
[----:B-1----:R-:W-:Y:S02]  /*00b0*/  LEA R6, R6, R3, 0x4 ;  /* 0x0000000306067211 */ /* 0x002fe400078e20ff */
[----:B---3--:R-:W-:-:S03]  /*00c0*/  LEA R4, R11, R2, 0x4 ;  /* 0x000000020b047211 */ /* 0x008fc600078e20ff */
[----:B--2---:R-:W-:Y:S05]  /*00d0*/  @!P0 BRA `(.L_x_0) ;  /* 0x0000001400fc8947 */ /* 0x004fea0003800000 */
[----:B------:R-:W0:Y:S01]  /*00e0*/  S2UR UR6, SR_CgaCtaId ;  /* 0x00000000000679c3 */ /* 0x000e220000008800 */
[----:B------:R-:W-:Y:S01]  /*00f0*/  SHF.R.S32.HI R29, RZ, 0x4, R0 ;  /* 0x00000004ff1d7819 */ /* 0x000fe20000011400 */
[----:B------:R-:W-:Y:S01]  /*0100*/  UMOV UR4, 0x400 ;  /* 0x0000040000047882 */ /* 0x000fe20000000000 */
[----:B------:R-:W-:Y:S01]  /*0110*/  IMAD R21, R6, R5, R2 ;  /* 0x0000000506157224 */ /* 0x000fe200078e0202 */
[----:B------:R-:W-:Y:S02]  /*0120*/  MOV R31, RZ ;  /* 0x000000ff001f7202 */ /* 0x000fe40000000f00 */
[----:B------:R-:W-:-:S04]  /*0130*/  IADD3 R0, PT, PT, R29, -0x1, RZ ;  /* 0xffffffff1d007810 */ /* 0x000fc80007ffe0ff */
[----:B------:R-:W-:Y:S02]  /*0140*/  ISETP.GE.U32.AND P0, PT, R0, 0x3, PT ;  /* 0x000000030000780c */ /* 0x000fe40003f06070 */
[----:B------:R-:W-:Y:S01]  /*0150*/  MOV R0, RZ ;  /* 0x000000ff00007202 */ /* 0x000fe20000000f00 */
[----:B0-----:R-:W-:-:S06]  /*0160*/  ULEA UR5, UR6, UR4, 0x18 ;  /* 0x0000000406057291 */ /* 0x001fcc000f8ec0ff */
[----:B------:R-:W-:-:S04]  /*0170*/  LEA R7, R3, UR5, 0x6 ;  /* 0x0000000503077c11 */ /* 0x000fc8000f8e30ff */
[----:B------:R-:W-:Y:S05]  /*0180*/  @!P0 BRA `(.L_x_1) ;  /* 0x0000000c00448947 */ /* 0x000fea0003800000 */
[C---:B------:R-:W-:Y:S01]  /*0190*/  IADD3 R0, PT, PT, R3.reuse, 0x30, RZ ;  /* 0x0000003003007810 */ /* 0x040fe20007ffe0ff */
[----:B------:R-:W-:Y:S01]  /*01a0*/  UIADD3 UR5, UPT, UPT, UR4, 0x400, URZ ;  /* 0x0000040004057890 */ /* 0x000fe2000fffe0ff */
[C---:B------:R-:W-:Y:S01]  /*01b0*/  IADD3 R8, PT, PT, R3.reuse, 0x20, RZ ;  /* 0x0000002003087810 */ /* 0x040fe20007ffe0ff */
[CCC-:B------:R-:W-:Y:S01]  /*01c0*/  IMAD R24, R3.reuse, R5.reuse, R2.reuse ;  /* 0x0000000503187224 */ /* 0x1c0fe200078e0202 */
[----:B------:R-:W-:Y:S01]  /*01d0*/  IADD3 R9, PT, PT, R3, 0x10, RZ ;  /* 0x0000001003097810 */ /* 0x000fe20007ffe0ff */
[-CC-:B------:R-:W-:Y:S01]  /*01e0*/  IMAD R0, R0, R5.reuse, R2.reuse ;  /* 0x0000000500007224 */ /* 0x180fe200078e0202 */
[----:B------:R-:W-:Y:S01]  /*01f0*/  ULEA UR5, UR6, UR5, 0x18 ;  /* 0x0000000506057291 */ /* 0x000fe2000f8ec0ff */
[-CC-:B------:R-:W-:Y:S01]  /*0200*/  IMAD R8, R8, R5.reuse, R2.reuse ;  /* 0x0000000508087224 */ /* 0x180fe200078e0202 */
[----:B------:R-:W-:Y:S01]  /*0210*/  LEA R24, R11, R24, 0x4 ;  /* 0x000000180b187211 */ /* 0x000fe200078e20ff */
[----:B------:R-:W-:Y:S01]  /*0220*/  IMAD R9, R9, R5, R2 ;  /* 0x0000000509097224 */ /* 0x000fe200078e0202 */
[----:B------:R-:W-:-:S02]  /*0230*/  LEA R30, R11, R0, 0x4 ;  /* 0x000000000b1e7211 */ /* 0x000fc400078e20ff */
[----:B------:R-:W-:Y:S02]  /*0240*/  LOP3.LUT R0, R29, 0x7fffffc, RZ, 0xc0, !PT ;  /* 0x07fffffc1d007812 */ /* 0x000fe400078ec0ff */
[----:B------:R-:W-:Y:S02]  /*0250*/  LEA R22, R2, UR5, 0x2 ;  /* 0x0000000502167c11 */ /* 0x000fe4000f8e10ff */
[C---:B------:R-:W-:Y:S02]  /*0260*/  LEA R28, R11.reuse, R8, 0x4 ;  /* 0x000000080b1c7211 */ /* 0x040fe400078e20ff */
[----:B------:R-:W-:Y:S02]  /*0270*/  LEA R26, R11, R9, 0x4 ;  /* 0x000000090b1a7211 */ /* 0x000fe400078e20ff */
[----:B------:R-:W-:Y:S02]  /*0280*/  IADD3 R25, PT, PT, R21, 0x20, RZ ;  /* 0x0000002015197810 */ /* 0x000fe40007ffe0ff */
[----:B------:R-:W-:-:S02]  /*0290*/  MOV R31, RZ ;  /* 0x000000ff001f7202 */ /* 0x000fc40000000f00 */
[----:B------:R-:W-:Y:S02]  /*02a0*/  LEA R23, R2, R7, 0x2 ;  /* 0x0000000702177211 */ /* 0x000fe400078e10ff */
[----:B------:R-:W-:Y:S02]  /*02b0*/  IADD3 R27, PT, PT, -R0, RZ, RZ ;  /* 0x000000ff001b7210 */ /* 0x000fe40007ffe1ff */
[----:B------:R-:W-:-:S07]  /*02c0*/  LEA R20, R3, R22, 0x6 ;  /* 0x0000001603147211 */ /* 0x000fce00078e30ff */
.L_x_2:
[----:B------:R-:W0:Y:S01]  /*02d0*/  LDC.64 R18, c[0x0][0x380] ;  /* 0x0000e000ff127b82 */ /* 0x000e220000000a00 */
[----:B------:R-:W-:-:S07]  /*02e0*/  IADD3 R11, PT, PT, R25, -0x20, RZ ;  /* 0xffffffe0190b7810 */ /* 0x000fce0007ffe0ff */
[----:B------:R-:W1:Y:S01]  /*02f0*/  LDC.64 R16, c[0x0][0x388] ;  /* 0x0000e200ff107b82 */ /* 0x000e620000000a00 */
[----:B0-----:R-:W-:-:S06]  /*0300*/  IMAD.WIDE.U32 R10, R11, 0x4, R18 ;  /* 0x000000040b0a7825 */ /* 0x001fcc00078e0012 */
[----:B------:R-:W2:Y:S01]  /*0310*/  LDG.E R10, desc[UR8][R10.64] ;  /* 0x000000080a0a7981 */ /* 0x000ea2000c1e1900 */
[----:B-1----:R-:W-:-:S05]  /*0320*/  IMAD.WIDE.U32 R8, R24, 0x4, R16 ;  /* 0x0000000418087825 */ /* 0x002fca00078e0010 */
[----:B------:R-:W3:Y:S04]  /*0330*/  LDG.E R35, desc[UR8][R8.64] ;  /* 0x0000000808237981 */ /* 0x000ee8000c1e1900 */
[----:B--2---:R-:W-:Y:S04]  /*0340*/  STS [R23], R10 ;  /* 0x0000000a17007388 */ /* 0x004fe80000000800 */
[----:B---3--:R-:W-:Y:S01]  /*0350*/  STS [R20], R35 ;  /* 0x0000002314007388 */ /* 0x008fe20000000800 */
[----:B------:R-:W-:Y:S06]  /*0360*/  BAR.SYNC.DEFER_BLOCKING 0x0 ;  /* 0x0000000000007b1d */ /* 0x000fec0000010000 */
[----:B------:R-:W-:Y:S04]  /*0370*/  LDS R32, [R22] ;  /* 0x0000000016207984 */ /* 0x000fe80000000800 */
[----:B------:R-:W0:Y:S04]  /*0380*/  LDS.128 R12, [R7] ;  /* 0x00000000070c7984 */ /* 0x000e280000000c00 */
[----:B------:R-:W1:Y:S04]  /*0390*/  LDS R37, [R22+0x40] ;  /* 0x0000400016257984 */ /* 0x000e680000000800 */
[----:B------:R-:W2:Y:S04]  /*03a0*/  LDS R33, [R22+0x80] ;  /* 0x0000800016217984 */ /* 0x000ea80000000800 */
[----:B------:R-:W-:Y:S04]  /*03b0*/  LDS.128 R8, [R7+0x10] ;  /* 0x0000100007087984 */ /* 0x000fe80000000c00 */
[----:B------:R-:W-:Y:S01]  /*03c0*/  LDS R36, [R22+0x3c0] ;  /* 0x0003c00016247984 */ /* 0x000fe20000000800 */
[----:B0-----:R-:W-:-:S03]  /*03d0*/  FFMA R32, R12, R32, R31 ;  /* 0x000000200c207223 */ /* 0x001fc6000000001f */
[----:B------:R-:W0:Y:S01]  /*03e0*/  LDS R12, [R22+0xc0] ;  /* 0x0000c000160c7984 */ /* 0x000e220000000800 */
[----:B-1----:R-:W-:-:S03]  /*03f0*/  FFMA R34, R37, R13, R32 ;  /* 0x0000000d25227223 */ /* 0x002fc60000000020 */
[----:B------:R-:W1:Y:S04]  /*0400*/  LDS R13, [R22+0x100] ;  /* 0x00010000160d7984 */ /* 0x000e680000000800 */
[----:B------:R-:W3:Y:S04]  /*0410*/  LDS R32, [R22+0x140] ;  /* 0x0001400016207984 */ /* 0x000ee80000000800 */
[----:B------:R-:W4:Y:S01]  /*0420*/  LDS R31, [R22+0x180] ;  /* 0x00018000161f7984 */ /* 0x000f220000000800 */
[----:B--2---:R-:W-:-:S04]  /*0430*/  FFMA R33, R33, R14, R34 ;  /* 0x0000000e21217223 */ /* 0x004fc80000000022 */
[----:B0-----:R-:W-:Y:S02]  /*0440*/  FFMA R15, R12, R15, R33 ;  /* 0x0000000f0c0f7223 */ /* 0x001fe40000000021 */
[----:B------:R-:W-:Y:S02]  /*0450*/  LDS R33, [R22+0x240] ;  /* 0x0002400016217984 */ /* 0x000fe40000000800 */
[----:B-1----:R-:W-:Y:S02]  /*0460*/  FFMA R13, R8, R13, R15 ;  /* 0x0000000d080d7223 */ /* 0x002fe4000000000f */
[----:B------:R-:W0:Y:S02]  /*0470*/  LDS R8, [R22+0x1c0] ;  /* 0x0001c00016087984 */ /* 0x000e240000000800 */
[----:B---3--:R-:W-:Y:S02]  /*0480*/  FFMA R32, R32, R9, R13 ;  /* 0x0000000920207223 */ /* 0x008fe4000000000d */
[----:B------:R-:W-:Y:S04]  /*0490*/  LDS R9, [R22+0x200] ;  /* 0x0002000016097984 */ /* 0x000fe80000000800 */
[----:B------:R-:W1:Y:S01]  /*04a0*/  LDS.128 R12, [R7+0x20] ;  /* 0x00002000070c7984 */ /* 0x000e620000000c00 */
[----:B----4-:R-:W-:-:S03]  /*04b0*/  FFMA R31, R31, R10, R32 ;  /* 0x0000000a1f1f7223 */ /* 0x010fc60000000020 */
[----:B------:R-:W2:Y:S04]  /*04c0*/  LDS R32, [R22+0x280] ;  /* 0x0002800016207984 */ /* 0x000ea80000000800 */
[----:B------:R-:W3:Y:S01]  /*04d0*/  LDS R10, [R22+0x2c0] ;  /* 0x0002c000160a7984 */ /* 0x000ee20000000800 */
[----:B0-----:R-:W-:-:S03]  /*04e0*/  FFMA R11, R8, R11, R31 ;  /* 0x0000000b080b7223 */ /* 0x001fc6000000001f */
[----:B------:R-:W-:Y:S04]  /*04f0*/  LDS R8, [R22+0x340] ;  /* 0x0003400016087984 */ /* 0x000fe80000000800 */
[----:B------:R-:W-:Y:S01]  /*0500*/  LDS R31, [R22+0x380] ;  /* 0x00038000161f7984 */ /* 0x000fe20000000800 */
[----:B-1----:R-:W-:-:S03]  /*0510*/  FFMA R12, R12, R9, R11 ;  /* 0x000000090c0c7223 */ /* 0x002fc6000000000b */
[----:B------:R-:W-:Y:S01]  /*0520*/  LDS R9, [R22+0x300] ;  /* 0x0003000016097984 */ /* 0x000fe20000000800 */
[----:B------:R-:W-:-:S04]  /*0530*/  FFMA R13, R33, R13, R12 ;  /* 0x0000000d210d7223 */ /* 0x000fc8000000000c */
[----:B--2---:R-:W-:-:S04]  /*0540*/  FFMA R13, R32, R14, R13 ;  /* 0x0000000e200d7223 */ /* 0x004fc8000000000d */
[----:B---3--:R-:W-:Y:S02]  /*0550*/  FFMA R11, R10, R15, R13 ;  /* 0x0000000f0a0b7223 */ /* 0x008fe4000000000d */
[----:B------:R-:W0:Y:S01]  /*0560*/  LDS.128 R12, [R7+0x30] ;  /* 0x00003000070c7984 */ /* 0x000e220000000c00 */
[----:B------:R-:W-:Y:S01]  /*0570*/  IADD3 R33, PT, PT, R25, -0x10, RZ ;  /* 0xfffffff019217810 */ /* 0x000fe20007ffe0ff */
[----:B------:R-:W-:Y:S01]  /*0580*/  IMAD.WIDE.U32 R34, R26, 0x4, R16 ;  /* 0x000000041a227825 */ /* 0x000fe200078e0010 */
[----:B------:R-:W-:Y:S03]  /*0590*/  BAR.SYNC.DEFER_BLOCKING 0x0 ;  /* 0x0000000000007b1d */ /* 0x000fe60000010000 */
[----:B------:R-:W-:-:S06]  /*05a0*/  IMAD.WIDE.U32 R32, R33, 0x4, R18 ;  /* 0x0000000421207825 */ /* 0x000fcc00078e0012 */
[----:B------:R-:W2:Y:S04]  /*05b0*/  LDG.E R32, desc[UR8][R32.64] ;  /* 0x0000000820207981 */ /* 0x000ea8000c1e1900 */
[----:B------:R-:W3:Y:S01]  /*05c0*/  LDG.E R35, desc[UR8][R34.64] ;  /* 0x0000000822237981 */ /* 0x000ee2000c1e1900 */
[----:B0-----:R-:W-:-:S04]  /*05d0*/  FFMA R9, R12, R9, R11 ;  /* 0x000000090c097223 */ /* 0x001fc8000000000b */
[----:B------:R-:W-:-:S04]  /*05e0*/  FFMA R13, R8, R13, R9 ;  /* 0x0000000d080d7223 */ /* 0x000fc80000000009 */
[----:B------:R-:W-:-:S04]  /*05f0*/  FFMA R13, R31, R14, R13 ;  /* 0x0000000e1f0d7223 */ /* 0x000fc8000000000d */
[----:B------:R-:W-:Y:S01]  /*0600*/  FFMA R13, R36, R15, R13 ;  /* 0x0000000f240d7223 */ /* 0x000fe2000000000d */
[----:B--2---:R-:W-:Y:S04]  /*0610*/  STS [R23], R32 ;  /* 0x0000002017007388 */ /* 0x004fe80000000800 */
[----:B---3--:R-:W-:Y:S01]  /*0620*/  STS [R20], R35 ;  /* 0x0000002314007388 */ /* 0x008fe20000000800 */
[----:B------:R-:W-:Y:S06]  /*0630*/  BAR.SYNC.DEFER_BLOCKING 0x0 ;  /* 0x0000000000007b1d */ /* 0x000fec0000010000 */
[----:B------:R-:W-:Y:S04]  /*0640*/  LDS R37, [R22] ;  /* 0x0000000016257984 */ /* 0x000fe80000000800 */
[----:B------:R-:W0:Y:S04]  /*0650*/  LDS.128 R8, [R7] ;  /* 0x0000000007087984 */ /* 0x000e280000000c00 */
[----:B------:R-:W1:Y:S04]  /*0660*/  LDS R12, [R22+0x40] ;  /* 0x00004000160c7984 */ /* 0x000e680000000800 */
[----:B------:R-:W2:Y:S04]  /*0670*/  LDS R31, [R22+0x80] ;  /* 0x00008000161f7984 */ /* 0x000ea80000000800 */
[----:B------:R-:W-:Y:S04]  /*0680*/  LDS R32, [R22+0x140] ;  /* 0x0001400016207984 */ /* 0x000fe80000000800 */
[----:B------:R-:W-:Y:S04]  /*0690*/  LDS R33, [R22+0x180] ;  /* 0x0001800016217984 */ /* 0x000fe80000000800 */
[----:B------:R-:W-:Y:S01]  /*06a0*/  LDS R36, [R22+0x3c0] ;  /* 0x0003c00016247984 */ /* 0x000fe20000000800 */
[----:B0-----:R-:W-:-:S03]  /*06b0*/  FFMA R13, R8, R37, R13 ;  /* 0x00000025080d7223 */ /* 0x001fc6000000000d */
[----:B------:R-:W0:Y:S01]  /*06c0*/  LDS R8, [R22+0xc0] ;  /* 0x0000c00016087984 */ /* 0x000e220000000800 */
[----:B-1----:R-:W-:-:S03]  /*06d0*/  FFMA R34, R12, R9, R13 ;  /* 0x000000090c227223 */ /* 0x002fc6000000000d */
[----:B------:R-:W-:Y:S04]  /*06e0*/  LDS R9, [R22+0x100] ;  /* 0x0001000016097984 */ /* 0x000fe80000000800 */
[----:B------:R-:W1:Y:S01]  /*06f0*/  LDS.128 R12, [R7+0x10] ;  /* 0x00001000070c7984 */ /* 0x000e620000000c00 */
[----:B--2---:R-:W-:-:S04]  /*0700*/  FFMA R31, R31, R10, R34 ;  /* 0x0000000a1f1f7223 */ /* 0x004fc80000000022 */
[----:B0-----:R-:W-:Y:S02]  /*0710*/  FFMA R11, R8, R11, R31 ;  /* 0x0000000b080b7223 */ /* 0x001fe4000000001f */
[----:B------:R-:W-:Y:S02]  /*0720*/  LDS R31, [R22+0x240] ;  /* 0x00024000161f7984 */ /* 0x000fe40000000800 */
[----:B-1----:R-:W-:Y:S02]  /*0730*/  FFMA R9, R12, R9, R11 ;  /* 0x000000090c097223 */ /* 0x002fe4000000000b */
[----:B------:R-:W0:Y:S02]  /*0740*/  LDS R12, [R22+0x1c0] ;  /* 0x0001c000160c7984 */ /* 0x000e240000000800 */
[----:B------:R-:W-:Y:S02]  /*0750*/  FFMA R32, R32, R13, R9 ;  /* 0x0000000d20207223 */ /* 0x000fe40000000009 */
[----:B------:R-:W-:Y:S04]  /*0760*/  LDS R13, [R22+0x200] ;  /* 0x00020000160d7984 */ /* 0x000fe80000000800 */
[----:B------:R-:W1:Y:S01]  /*0770*/  LDS.128 R8, [R7+0x20] ;  /* 0x0000200007087984 */ /* 0x000e620000000c00 */
[----:B------:R-:W-:-:S03]  /*0780*/  FFMA R33, R33, R14, R32 ;  /* 0x0000000e21217223 */ /* 0x000fc60000000020 */
[----:B------:R-:W2:Y:S04]  /*0790*/  LDS R32, [R22+0x280] ;  /* 0x0002800016207984 */ /* 0x000ea80000000800 */
[----:B------:R-:W3:Y:S01]  /*07a0*/  LDS R14, [R22+0x2c0] ;  /* 0x0002c000160e7984 */ /* 0x000ee20000000800 */
[----:B0-----:R-:W-:-:S04]  /*07b0*/  FFMA R15, R12, R15, R33 ;  /* 0x0000000f0c0f7223 */ /* 0x001fc80000000021 */
[----:B-1----:R-:W-:-:S04]  /*07c0*/  FFMA R8, R8, R13, R15 ;  /* 0x0000000d08087223 */ /* 0x002fc8000000000f */
[----:B------:R-:W-:Y:S02]  /*07d0*/  FFMA R9, R31, R9, R8 ;  /* 0x000000091f097223 */ /* 0x000fe40000000008 */
[----:B------:R-:W-:Y:S02]  /*07e0*/  LDS R8, [R22+0x340] ;  /* 0x0003400016087984 */ /* 0x000fe40000000800 */
[----:B--2---:R-:W-:Y:S02]  /*07f0*/  FFMA R13, R32, R10, R9 ;  /* 0x0000000a200d7223 */ /* 0x004fe40000000009 */
[----:B------:R-:W-:Y:S02]  /*0800*/  LDS R9, [R22+0x300] ;  /* 0x0003000016097984 */ /* 0x000fe40000000800 */
[----:B---3--:R-:W-:Y:S02]  /*0810*/  FFMA R11, R14, R11, R13 ;  /* 0x0000000b0e0b7223 */ /* 0x008fe4000000000d */
[----:B------:R-:W-:Y:S04]  /*0820*/  LDS R31, [R22+0x380] ;  /* 0x00038000161f7984 */ /* 0x000fe80000000800 */
[----:B------:R-:W0:Y:S01]  /*0830*/  LDS.128 R12, [R7+0x30] ;  /* 0x00003000070c7984 */ /* 0x000e220000000c00 */
[----:B------:R-:W-:Y:S01]  /*0840*/  IMAD.WIDE.U32 R32, R25, 0x4, R18 ;  /* 0x0000000419207825 */ /* 0x000fe200078e0012 */
[----:B------:R-:W-:Y:S03]  /*0850*/  BAR.SYNC.DEFER_BLOCKING 0x0 ;  /* 0x0000000000007b1d */ /* 0x000fe60000010000 */
[----:B------:R-:W-:-:S03]  /*0860*/  IMAD.WIDE.U32 R34, R28, 0x4, R16 ;  /* 0x000000041c227825 */ /* 0x000fc600078e0010 */
[----:B------:R-:W2:Y:S04]  /*0870*/  LDG.E R32, desc[UR8][R32.64] ;  /* 0x0000000820207981 */ /* 0x000ea8000c1e1900 */
[----:B------:R-:W3:Y:S01]  /*0880*/  LDG.E R35, desc[UR8][R34.64] ;  /* 0x0000000822237981 */ /* 0x000ee2000c1e1900 */
[----:B0-----:R-:W-:-:S04]  /*0890*/  FFMA R9, R12, R9, R11 ;  /* 0x000000090c097223 */ /* 0x001fc8000000000b */
[----:B------:R-:W-:-:S04]  /*08a0*/  FFMA R13, R8, R13, R9 ;  /* 0x0000000d080d7223 */ /* 0x000fc80000000009 */
[----:B------:R-:W-:-:S04]  /*08b0*/  FFMA R13, R31, R14, R13 ;  /* 0x0000000e1f0d7223 */ /* 0x000fc8000000000d */
[----:B------:R-:W-:Y:S01]  /*08c0*/  FFMA R13, R36, R15, R13 ;  /* 0x0000000f240d7223 */ /* 0x000fe2000000000d */
[----:B------:R-:W-:Y:S01]  /*08d0*/  IMAD.WIDE.U32 R16, R30, 0x4, R16 ;  /* 0x000000041e107825 */ /* 0x000fe200078e0010 */
[----:B--2---:R-:W-:Y:S04]  /*08e0*/  STS [R23], R32 ;  /* 0x0000002017007388 */ /* 0x004fe80000000800 */
[----:B---3--:R-:W-:Y:S01]  /*08f0*/  STS [R20], R35 ;  /* 0x0000002314007388 */ /* 0x008fe20000000800 */
[----:B------:R-:W-:Y:S06]  /*0900*/  BAR.SYNC.DEFER_BLOCKING 0x0 ;  /* 0x0000000000007b1d */ /* 0x000fec0000010000 */
[----:B------:R-:W-:Y:S04]  /*0910*/  LDS R37, [R22] ;  /* 0x0000000016257984 */ /* 0x000fe80000000800 */
[----:B------:R-:W0:Y:S04]  /*0920*/  LDS.128 R8, [R7] ;  /* 0x0000000007087984 */ /* 0x000e280000000c00 */
[----:B------:R-:W1:Y:S04]  /*0930*/  LDS R12, [R22+0x40] ;  /* 0x00004000160c7984 */ /* 0x000e680000000800 */
[----:B------:R-:W2:Y:S04]  /*0940*/  LDS R31, [R22+0x80] ;  /* 0x00008000161f7984 */ /* 0x000ea80000000800 */
[----:B------:R-:W3:Y:S04]  /*0950*/  LDS R33, [R22+0xc0] ;  /* 0x0000c00016217984 */ /* 0x000ee80000000800 */
[----:B------:R-:W-:Y:S01]  /*0960*/  LDS R35, [R22+0x300] ;  /* 0x0003000016237984 */ /* 0x000fe20000000800 */
[----:B0-----:R-:W-:-:S03]  /*0970*/  FFMA R13, R8, R37, R13 ;  /* 0x00000025080d7223 */ /* 0x001fc6000000000d */
[----:B------:R-:W-:Y:S01]  /*0980*/  LDS R8, [R22+0x140] ;  /* 0x0001400016087984 */ /* 0x000fe20000000800 */
[----:B-1----:R-:W-:-:S03]  /*0990*/  FFMA R32, R12, R9, R13 ;  /* 0x000000090c207223 */ /* 0x002fc6000000000d */
[----:B------:R-:W-:Y:S04]  /*09a0*/  LDS R9, [R22+0x100] ;  /* 0x0001000016097984 */ /* 0x000fe80000000800 */
[----:B------:R-:W0:Y:S01]  /*09b0*/  LDS.128 R12, [R7+0x10] ;  /* 0x00001000070c7984 */ /* 0x000e220000000c00 */
[----:B--2---:R-:W-:-:S03]  /*09c0*/  FFMA R10, R31, R10, R32 ;  /* 0x0000000a1f0a7223 */ /* 0x004fc60000000020 */
[----:B------:R-:W1:Y:S01]  /*09d0*/  LDS R31, [R22+0x180] ;  /* 0x00018000161f7984 */ /* 0x000e620000000800 */
[----:B---3--:R-:W-:-:S03]  /*09e0*/  FFMA R11, R33, R11, R10 ;  /* 0x0000000b210b7223 */ /* 0x008fc6000000000a */
[----:B------:R-:W-:Y:S04]  /*09f0*/  LDS R33, [R22+0x200] ;  /* 0x0002000016217984 */ /* 0x000fe80000000800 */
[----:B------:R-:W-:Y:S01]  /*0a00*/  LDS R32, [R22+0x240] ;  /* 0x0002400016207984 */ /* 0x000fe20000000800 */
[----:B0-----:R-:W-:-:S03]  /*0a10*/  FFMA R9, R12, R9, R11 ;  /* 0x000000090c097223 */ /* 0x001fc6000000000b */
[----:B------:R-:W0:Y:S01]  /*0a20*/  LDS R12, [R22+0x1c0] ;  /* 0x0001c000160c7984 */ /* 0x000e220000000800 */
[----:B------:R-:W-:-:S03]  /*0a30*/  FFMA R34, R8, R13, R9 ;  /* 0x0000000d08227223 */ /* 0x000fc60000000009 */
[----:B------:R-:W2:Y:S04]  /*0a40*/  LDS.128 R8, [R7+0x20] ;  /* 0x0000200007087984 */ /* 0x000ea80000000c00 */
[----:B------:R-:W3:Y:S01]  /*0a50*/  LDS R13, [R22+0x280] ;  /* 0x00028000160d7984 */ /* 0x000ee20000000800 */
[----:B-1----:R-:W-:-:S03]  /*0a60*/  FFMA R31, R31, R14, R34 ;  /* 0x0000000e1f1f7223 */ /* 0x002fc60000000022 */
[----:B------:R-:W-:Y:S01]  /*0a70*/  LDS R34, [R22+0x340] ;  /* 0x0003400016227984 */ /* 0x000fe20000000800 */
[----:B0-----:R-:W-:-:S04]  /*0a80*/  FFMA R15, R12, R15, R31 ;  /* 0x0000000f0c0f7223 */ /* 0x001fc8000000001f */
[----:B--2---:R-:W-:Y:S01]  /*0a90*/  FFMA R33, R8, R33, R15 ;  /* 0x0000002108217223 */ /* 0x004fe2000000000f */
[----:B------:R-:W-:-:S03]  /*0aa0*/  IADD3 R15, PT, PT, R25, 0x10, RZ ;  /* 0x00000010190f7810 */ /* 0x000fc60007ffe0ff */
[----:B------:R-:W-:Y:S02]  /*0ab0*/  FFMA R32, R32, R9, R33 ;  /* 0x0000000920207223 */ /* 0x000fe40000000021 */
[----:B------:R-:W-:Y:S01]  /*0ac0*/  IMAD.WIDE.U32 R18, R15, 0x4, R18 ;  /* 0x000000040f127825 */ /* 0x000fe200078e0012 */
[----:B------:R-:W0:Y:S03]  /*0ad0*/  LDS R9, [R22+0x2c0] ;  /* 0x0002c00016097984 */ /* 0x000e260000000800 */
[----:B---3--:R-:W-:Y:S01]  /*0ae0*/  FFMA R10, R13, R10, R32 ;  /* 0x0000000a0d0a7223 */ /* 0x008fe20000000020 */
[----:B------:R-:W-:Y:S04]  /*0af0*/  LDS R33, [R22+0x380] ;  /* 0x0003800016217984 */ /* 0x000fe80000000800 */
[----:B------:R-:W-:Y:S04]  /*0b00*/  LDS R32, [R22+0x3c0] ;  /* 0x0003c00016207984 */ /* 0x000fe80000000800 */
[----:B------:R-:W1:Y:S01]  /*0b10*/  LDS.128 R12, [R7+0x30] ;  /* 0x00003000070c7984 */ /* 0x000e620000000c00 */
[----:B------:R-:W-:Y:S06]  /*0b20*/  BAR.SYNC.DEFER_BLOCKING 0x0 ;  /* 0x0000000000007b1d */ /* 0x000fec0000010000 */
[----:B------:R-:W2:Y:S04]  /*0b30*/  LDG.E R18, desc[UR8][R18.64] ;  /* 0x0000000812127981 */ /* 0x000ea8000c1e1900 */
[----:B------:R0:W3:Y:S02]  /*0b40*/  LDG.E R16, desc[UR8][R16.64] ;  /* 0x0000000810107981 */ /* 0x0000e4000c1e1900 */
[----:B0-----:R-:W-:-:S04]  /*0b50*/  FFMA R17, R9, R11, R10 ;  /* 0x0000000b09117223 */ /* 0x001fc8000000000a */
[----:B-1----:R-:W-:-:S04]  /*0b60*/  FFMA R35, R12, R35, R17 ;  /* 0x000000230c237223 */ /* 0x002fc80000000011 */
[----:B------:R-:W-:-:S04]  /*0b70*/  FFMA R34, R34, R13, R35 ;  /* 0x0000000d22227223 */ /* 0x000fc80000000023 */
[----:B------:R-:W-:-:S04]  /*0b80*/  FFMA R33, R33, R14, R34 ;  /* 0x0000000e21217223 */ /* 0x000fc80000000022 */
[----:B------:R-:W-:Y:S01]  /*0b90*/  FFMA R17, R32, R15, R33 ;  /* 0x0000000f20117223 */ /* 0x000fe20000000021 */
[----:B------:R-:W-:-:S04]  /*0ba0*/  IADD3 R27, PT, PT, R27, 0x4, RZ ;  /* 0x000000041b1b7810 */ /* 0x000fc80007ffe0ff */
[----:B------:R-:W-:Y:S02]  /*0bb0*/  ISETP.NE.AND P0, PT, R27, RZ, PT ;  /* 0x000000ff1b00720c */ /* 0x000fe40003f05270 */
[----:B------:R-:W-:Y:S02]  /*0bc0*/  IADD3 R25, PT, PT, R25, 0x40, RZ ;  /* 0x0000004019197810 */ /* 0x000fe40007ffe0ff */
[C---:B------:R-:W-:Y:S02]  /*0bd0*/  LEA R30, R5.reuse, R30, 0x6 ;  /* 0x0000001e051e7211 */ /* 0x040fe400078e30ff */
[C---:B------:R-:W-:Y:S02]  /*0be0*/  LEA R28, R5.reuse, R28, 0x6 ;  /* 0x0000001c051c7211 */ /* 0x040fe400078e30ff */
[C---:B------:R-:W-:Y:S02]  /*0bf0*/  LEA R26, R5.reuse, R26, 0x6 ;  /* 0x0000001a051a7211 */ /* 0x040fe400078e30ff */
[----:B------:R-:W-:Y:S01]  /*0c00*/  LEA R24, R5, R24, 0x6 ;  /* 0x0000001805187211 */ /* 0x000fe200078e30ff */
        /* <DEDUP_REMOVED lines=8> */
[----:B------:R-:W-:Y:S04]  /*0c90*/  LDS R33, [R22+0x100] ;  /* 0x0001000016217984 */ /* 0x000fe80000000800 */
[----:B------:R-:W4:Y:S04]  /*0ca0*/  LDS.128 R12, [R7+0x10] ;  /* 0x00001000070c7984 */ /* 0x000f280000000c00 */
[----:B------:R-:W5:Y:S04]  /*0cb0*/  LDS R32, [R22+0x140] ;  /* 0x0001400016207984 */ /* 0x000f680000000800 */
[----:B------:R-:W5:Y:S01]  /*0cc0*/  LDS R35, [R22+0x180] ;  /* 0x0001800016237984 */ /* 0x000f620000000800 */
[----:B0-----:R-:W-:-:S03]  /*0cd0*/  FFMA R17, R8, R31, R17 ;  /* 0x0000001f08117223 */ /* 0x001fc60000000011 */
[----:B------:R-:W0:Y:S01]  /*0ce0*/  LDS R8, [R22+0x1c0] ;  /* 0x0001c00016087984 */ /* 0x000e220000000800 */
[----:B-1----:R-:W-:-:S03]  /*0cf0*/  FFMA R36, R36, R9, R17 ;  /* 0x0000000924247223 */ /* 0x002fc60000000011 */
[----:B------:R-:W-:Y:S04]  /*0d00*/  LDS R31, [R22+0x200] ;  /* 0x00020000161f7984 */ /* 0x000fe80000000800 */
[----:B------:R-:W1:Y:S01]  /*0d10*/  LDS.128 R16, [R7+0x20] ;  /* 0x0000200007107984 */ /* 0x000e620000000c00 */
[----:B--2---:R-:W-:-:S04]  /*0d20*/  FFMA R37, R37, R10, R36 ;  /* 0x0000000a25257223 */ /* 0x004fc80000000024 */
[----:B---3--:R-:W-:-:S04]  /*0d30*/  FFMA R11, R34, R11, R37 ;  /* 0x0000000b220b7223 */ /* 0x008fc80000000025 */
[----:B----4-:R-:W-:Y:S02]  /*0d40*/  FFMA R11, R12, R33, R11 ;  /* 0x000000210c0b7223 */ /* 0x010fe4000000000b */
[----:B------:R-:W2:Y:S02]  /*0d50*/  LDS R12, [R22+0x240] ;  /* 0x00024000160c7984 */ /* 0x000ea40000000800 */
[----:B-----5:R-:W-:Y:S02]  /*0d60*/  FFMA R32, R32, R13, R11 ;  /* 0x0000000d20207223 */ /* 0x020fe4000000000b */
[----:B------:R-:W3:Y:S02]  /*0d70*/  LDS R13, [R22+0x280] ;  /* 0x00028000160d7984 */ /* 0x000ee40000000800 */
[----:B------:R-:W-:Y:S02]  /*0d80*/  FFMA R35, R35, R14, R32 ;  /* 0x0000000e23237223 */ /* 0x000fe40000000020 */
[----:B------:R-:W4:Y:S04]  /*0d90*/  LDS R14, [R22+0x2c0] ;  /* 0x0002c000160e7984 */ /* 0x000f280000000800 */
[----:B------:R-:W-:Y:S01]  /*0da0*/  LDS R32, [R22+0x340] ;  /* 0x0003400016207984 */ /* 0x000fe20000000800 */
[----:B0-----:R-:W-:-:S03]  /*0db0*/  FFMA R35, R8, R15, R35 ;  /* 0x0000000f08237223 */ /* 0x001fc60000000023 */
[----:B------:R-:W-:Y:S04]  /*0dc0*/  LDS R15, [R22+0x300] ;  /* 0x00030000160f7984 */ /* 0x000fe80000000800 */
[----:B------:R-:W0:Y:S01]  /*0dd0*/  LDS.128 R8, [R7+0x30] ;  /* 0x0000300007087984 */ /* 0x000e220000000c00 */
[----:B-1----:R-:W-:-:S03]  /*0de0*/  FFMA R35, R16, R31, R35 ;  /* 0x0000001f10237223 */ /* 0x002fc60000000023 */
[----:B------:R-:W1:Y:S04]  /*0df0*/  LDS R31, [R22+0x380] ;  /* 0x00038000161f7984 */ /* 0x000e680000000800 */
[----:B------:R-:W5:Y:S01]  /*0e00*/  LDS R16, [R22+0x3c0] ;  /* 0x0003c00016107984 */ /* 0x000f620000000800 */
[----:B--2---:R-:W-:-:S04]  /*0e10*/  FFMA R12, R12, R17, R35 ;  /* 0x000000110c0c7223 */ /* 0x004fc80000000023 */
[----:B---3--:R-:W-:-:S04]  /*0e20*/  FFMA R13, R13, R18, R12 ;  /* 0x000000120d0d7223 */ /* 0x008fc8000000000c */
[----:B----4-:R-:W-:-:S04]  /*0e30*/  FFMA R13, R14, R19, R13 ;  /* 0x000000130e0d7223 */ /* 0x010fc8000000000d */
[----:B0-----:R-:W-:-:S04]  /*0e40*/  FFMA R13, R8, R15, R13 ;  /* 0x0000000f080d7223 */ /* 0x001fc8000000000d */
[----:B------:R-:W-:-:S04]  /*0e50*/  FFMA R32, R32, R9, R13 ;  /* 0x0000000920207223 */ /* 0x000fc8000000000d */
[----:B-1----:R-:W-:-:S04]  /*0e60*/  FFMA R31, R31, R10, R32 ;  /* 0x0000000a1f1f7223 */ /* 0x002fc80000000020 */
[----:B-----5:R-:W-:Y:S01]  /*0e70*/  FFMA R31, R16, R11, R31 ;  /* 0x0000000b101f7223 */ /* 0x020fe2000000001f */
[----:B------:R-:W-:Y:S06]  /*0e80*/  BAR.SYNC.DEFER_BLOCKING 0x0 ;  /* 0x0000000000007b1d */ /* 0x000fec0000010000 */
[----:B------:R-:W-:Y:S05]  /*0e90*/  @P0 BRA `(.L_x_2) ;  /* 0xfffffff4000c0947 */ /* 0x000fea000383ffff */
.L_x_1:
[----:B------:R-:W-:-:S13]  /*0ea0*/  LOP3.LUT P0, R8, R29, 0x3, RZ, 0xc0, !PT ;  /* 0x000000031d087812 */ /* 0x000fda000780c0ff */
[----:B------:R-:W-:Y:S05]  /*0eb0*/  @!P0 BRA `(.L_x_0) ;  /* 0x0000000800848947 */ /* 0x000fea0003800000 */
[----:B------:R-:W-:Y:S02]  /*0ec0*/  ISETP.NE.AND P0, PT, R8, 0x1, PT ;  /* 0x000000010800780c */ /* 0x000fe40003f05270 */
[----:B------:R-:W-:-:S04]  /*0ed0*/  LOP3.LUT R29, R29, 0x1, RZ, 0xc0, !PT ;  /* 0x000000011d1d7812 */ /* 0x000fc800078ec0ff */
[----:B------:R-:W-:-:S07]  /*0ee0*/  ISETP.NE.U32.AND P1, PT, R29, 0x1, PT ;  /* 0x000000011d00780c */ /* 0x000fce0003f25070 */
[----:B------:R-:W-:Y:S06]  /*0ef0*/  @!P0 BRA `(.L_x_3) ;  /* 0x0000000400988947 */ /* 0x000fec0003800000 */
[----:B------:R-:W0:Y:S01]  /*0f00*/  LDC.64 R16, c[0x0][0x380] ;  /* 0x0000e000ff107b82 */ /* 0x000e220000000a00 */
[C---:B------:R-:W-:Y:S02]  /*0f10*/  LEA R18, R0.reuse, R3, 0x4 ;  /* 0x0000000300127211 */ /* 0x040fe400078e20ff */
[----:B------:R-:W-:-:S03]  /*0f20*/  LEA R19, R0, R21, 0x4 ;  /* 0x0000001500137211 */ /* 0x000fc600078e20ff */
[----:B------:R-:W-:Y:S02]  /*0f30*/  IMAD R13, R18, R5, R4 ;  /* 0x00000005120d7224 */ /* 0x000fe400078e0204 */
[----:B------:R-:W1:Y:S01]  /*0f40*/  LDC.64 R32, c[0x0][0x388] ;  /* 0x0000e200ff207b82 */ /* 0x000e620000000a00 */
[----:B0-----:R-:W-:-:S05]  /*0f50*/  IMAD.WIDE.U32 R8, R19, 0x4, R16 ;  /* 0x0000000413087825 */ /* 0x001fca00078e0010 */
[----:B------:R-:W2:Y:S01]  /*0f60*/  LDG.E R23, desc[UR8][R8.64] ;  /* 0x0000000808177981 */ /* 0x000ea2000c1e1900 */
[----:B-1----:R-:W-:-:S05]  /*0f70*/  IMAD.WIDE.U32 R12, R13, 0x4, R32 ;  /* 0x000000040d0c7825 */ /* 0x002fca00078e0020 */
[----:B------:R-:W3:Y:S01]  /*0f80*/  LDG.E R22, desc[UR8][R12.64] ;  /* 0x000000080c167981 */ /* 0x000ee2000c1e1900 */
[----:B------:R-:W-:-:S04]  /*0f90*/  UIADD3 UR5, UPT, UPT, UR4, 0x400, URZ ;  /* 0x0000040004057890 */ /* 0x000fc8000fffe0ff */
[----:B------:R-:W-:Y:S01]  /*0fa0*/  ULEA UR5, UR6, UR5, 0x18 ;  /* 0x0000000506057291 */ /* 0x000fe2000f8ec0ff */
[----:B------:R-:W-:-:S05]  /*0fb0*/  LEA R30, R2, R7, 0x2 ;  /* 0x00000007021e7211 */ /* 0x000fca00078e10ff */
[----:B------:R-:W-:-:S04]  /*0fc0*/  LEA R20, R2, UR5, 0x2 ;  /* 0x0000000502147c11 */ /* 0x000fc8000f8e10ff */
[----:B------:R-:W-:Y:S02]  /*0fd0*/  LEA R25, R3, R20, 0x6 ;  /* 0x0000001403197211 */ /* 0x000fe400078e30ff */
[----:B------:R-:W-:Y:S01]  /*0fe0*/  IADD3 R18, PT, PT, R18, 0x10, RZ ;  /* 0x0000001012127810 */ /* 0x000fe20007ffe0ff */
        /* <DEDUP_REMOVED lines=11> */
[----:B------:R-:W5:Y:S04]  /*10a0*/  LDS R23, [R20+0x180] ;  /* 0x0001800014177984 */ /* 0x000f680000000800 */
[----:B------:R-:W5:Y:S04]  /*10b0*/  LDS R22, [R20+0x1c0] ;  /* 0x0001c00014167984 */ /* 0x000f680000000800 */
[----:B------:R-:W-:Y:S01]  /*10c0*/  LDS R36, [R20+0x200] ;  /* 0x0002000014247984 */ /* 0x000fe20000000800 */
[----:B0-----:R-:W-:-:S03]  /*10d0*/  FFMA R8, R8, R26, R31 ;  /* 0x0000001a08087223 */ /* 0x001fc6000000001f */
[----:B------:R-:W-:Y:S01]  /*10e0*/  LDS R34, [R20+0x2c0] ;  /* 0x0002c00014227984 */ /* 0x000fe20000000800 */
[----:B-1----:R-:W-:-:S03]  /*10f0*/  FFMA R9, R29, R9, R8 ;  /* 0x000000091d097223 */ /* 0x002fc60000000008 */
[----:B------:R-:W-:Y:S01]  /*1100*/  LDS R31, [R20+0x380] ;  /* 0x00038000141f7984 */ /* 0x000fe20000000800 */
[----:B--2---:R-:W-:-:S03]  /*1110*/  FFMA R10, R28, R10, R9 ;  /* 0x0000000a1c0a7223 */ /* 0x004fc60000000009 */
[----:B------:R-:W-:Y:S01]  /*1120*/  LDS R29, [R20+0x300] ;  /* 0x00030000141d7984 */ /* 0x000fe20000000800 */
[----:B---3--:R-:W-:Y:S01]  /*1130*/  FFMA R11, R35, R11, R10 ;  /* 0x0000000b230b7223 */ /* 0x008fe2000000000a */
[----:B------:R-:W-:Y:S02]  /*1140*/  IMAD R9, R18, R5, R4 ;  /* 0x0000000512097224 */ /* 0x000fe400078e0204 */
[----:B------:R-:W-:Y:S04]  /*1150*/  LDS R28, [R20+0x240] ;  /* 0x00024000141c7984 */ /* 0x000fe80000000800 */
[----:B------:R-:W-:Y:S01]  /*1160*/  LDS R35, [R20+0x280] ;  /* 0x0002800014237984 */ /* 0x000fe20000000800 */
[----:B----4-:R-:W-:-:S03]  /*1170*/  FFMA R11, R12, R27, R11 ;  /* 0x0000001b0c0b7223 */ /* 0x010fc6000000000b */
[----:B------:R-:W-:Y:S01]  /*1180*/  LDS R26, [R20+0x3c0] ;  /* 0x0003c000141a7984 */ /* 0x000fe20000000800 */
[----:B-----5:R-:W-:Y:S01]  /*1190*/  FFMA R24, R24, R13, R11 ;  /* 0x0000000d18187223 */ /* 0x020fe2000000000b */
[----:B------:R-:W-:Y:S01]  /*11a0*/  IADD3 R13, PT, PT, R19, 0x10, RZ ;  /* 0x00000010130d7810 */ /* 0x000fe20007ffe0ff */
[----:B------:R-:W-:-:S04]  /*11b0*/  IMAD.WIDE.U32 R32, R9, 0x4, R32 ;  /* 0x0000000409207825 */ /* 0x000fc800078e0020 */
[----:B------:R-:W-:Y:S01]  /*11c0*/  FFMA R23, R23, R14, R24 ;  /* 0x0000000e17177223 */ /* 0x000fe20000000018 */
[----:B------:R-:W0:Y:S01]  /*11d0*/  LDS.128 R8, [R7+0x20] ;  /* 0x0000200007087984 */ /* 0x000e220000000c00 */
[----:B------:R-:W-:-:S03]  /*11e0*/  IMAD.WIDE.U32 R12, R13, 0x4, R16 ;  /* 0x000000040d0c7825 */ /* 0x000fc600078e0010 */
[----:B------:R-:W-:Y:S04]  /*11f0*/  LDS R24, [R20+0x340] ;  /* 0x0003400014187984 */ /* 0x000fe80000000800 */
[----:B------:R-:W1:Y:S01]  /*1200*/  LDS.128 R16, [R7+0x30] ;  /* 0x0000300007107984 */ /* 0x000e620000000c00 */
[----:B------:R-:W-:Y:S06]  /*1210*/  BAR.SYNC.DEFER_BLOCKING 0x0 ;  /* 0x0000000000007b1d */ /* 0x000fec0000010000 */
[----:B------:R-:W2:Y:S04]  /*1220*/  LDG.E R13, desc[UR8][R12.64] ;  /* 0x000000080c0d7981 */ /* 0x000ea8000c1e1900 */
[----:B------:R3:W4:Y:S01]  /*1230*/  LDG.E R32, desc[UR8][R32.64] ;  /* 0x0000000820207981 */ /* 0x000722000c1e1900 */
[----:B------:R-:W-:-:S04]  /*1240*/  FFMA R27, R22, R15, R23 ;  /* 0x0000000f161b7223 */ /* 0x000fc80000000017 */
[----:B0-----:R-:W-:-:S04]  /*1250*/  FFMA R37, R8, R36, R27 ;  /* 0x0000002408257223 */ /* 0x001fc8000000001b */
[----:B------:R-:W-:-:S04]  /*1260*/  FFMA R8, R28, R9, R37 ;  /* 0x000000091c087223 */ /* 0x000fc80000000025 */
[----:B------:R-:W-:-:S04]  /*1270*/  FFMA R35, R35, R10, R8 ;  /* 0x0000000a23237223 */ /* 0x000fc80000000008 */
[----:B------:R-:W-:-:S04]  /*1280*/  FFMA R35, R34, R11, R35 ;  /* 0x0000000b22237223 */ /* 0x000fc80000000023 */
[----:B-1----:R-:W-:-:S04]  /*1290*/  FFMA R29, R16, R29, R35 ;  /* 0x0000001d101d7223 */ /* 0x002fc80000000023 */
[----:B------:R-:W-:-:S04]  /*12a0*/  FFMA R24, R24, R17, R29 ;  /* 0x0000001118187223 */ /* 0x000fc8000000001d */
[----:B------:R-:W-:-:S04]  /*12b0*/  FFMA R31, R31, R18, R24 ;  /* 0x000000121f1f7223 */ /* 0x000fc80000000018 */
[----:B---3--:R-:W-:Y:S01]  /*12c0*/  FFMA R33, R26, R19, R31 ;  /* 0x000000131a217223 */ /* 0x008fe2000000001f */
[----:B------:R-:W-:Y:S01]  /*12d0*/  IADD3 R0, PT, PT, R0, 0x2, RZ ;  /* 0x0000000200007810 */ /* 0x000fe20007ffe0ff */
[----:B--2---:R-:W-:Y:S04]  /*12e0*/  STS [R30], R13 ;  /* 0x0000000d1e007388 */ /* 0x004fe80000000800 */
[----:B----4-:R-:W-:Y:S01]  /*12f0*/  STS [R25], R32 ;  /* 0x0000002019007388 */ /* 0x010fe20000000800 */
        /* <DEDUP_REMOVED lines=11> */
[----:B------:R-:W-:Y:S04]  /*13b0*/  LDS R31, [R20+0x200] ;  /* 0x00020000141f7984 */ /* 0x000fe80000000800 */
[----:B------:R-:W5:Y:S01]  /*13c0*/  LDS.128 R16, [R7+0x20] ;  /* 0x0000200007107984 */ /* 0x000f620000000c00 */
[----:B0-----:R-:W-:-:S03]  /*13d0*/  FFMA R23, R12, R23, R33 ;  /* 0x000000170c177223 */ /* 0x001fc60000000021 */
[----:B------:R-:W0:Y:S01]  /*13e0*/  LDS R26, [R20+0x240] ;  /* 0x00024000141a7984 */ /* 0x000e220000000800 */
[----:B-1----:R-:W-:-:S03]  /*13f0*/  FFMA R22, R22, R13, R23 ;  /* 0x0000000d16167223 */ /* 0x002fc60000000017 */
[----:B------:R-:W1:Y:S01]  /*1400*/  LDS R23, [R20+0x280] ;  /* 0x0002800014177984 */ /* 0x000e620000000800 */
[----:B--2---:R-:W-:-:S03]  /*1410*/  FFMA R27, R27, R14, R22 ;  /* 0x0000000e1b1b7223 */ /* 0x004fc60000000016 */
[----:B------:R-:W2:Y:S01]  /*1420*/  LDS R22, [R20+0x2c0] ;  /* 0x0002c00014167984 */ /* 0x000ea20000000800 */
[----:B---3--:R-:W-:-:S03]  /*1430*/  FFMA R33, R28, R15, R27 ;  /* 0x0000000f1c217223 */ /* 0x008fc6000000001b */
[----:B------:R-:W-:Y:S04]  /*1440*/  LDS R27, [R20+0x300] ;  /* 0x00030000141b7984 */ /* 0x000fe80000000800 */
[----:B------:R-:W3:Y:S01]  /*1450*/  LDS.128 R12, [R7+0x30] ;  /* 0x00003000070c7984 */ /* 0x000ee20000000c00 */
[----:B----4-:R-:W-:-:S03]  /*1460*/  FFMA R33, R8, R25, R33 ;  /* 0x0000001908217223 */ /* 0x010fc60000000021 */
[----:B------:R-:W4:Y:S04]  /*1470*/  LDS R28, [R20+0x340] ;  /* 0x00034000141c7984 */ /* 0x000f280000000800 */
[----:B------:R-:W4:Y:S01]  /*1480*/  LDS R25, [R20+0x380] ;  /* 0x0003800014197984 */ /* 0x000f220000000800 */
[----:B-----5:R-:W-:-:S03]  /*1490*/  FFMA R30, R30, R9, R33 ;  /* 0x000000091e1e7223 */ /* 0x020fc60000000021 */
[----:B------:R-:W5:Y:S01]  /*14a0*/  LDS R8, [R20+0x3c0] ;  /* 0x0003c00014087984 */ /* 0x000f620000000800 */
[----:B------:R-:W-:-:S04]  /*14b0*/  FFMA R29, R29, R10, R30 ;  /* 0x0000000a1d1d7223 */ /* 0x000fc8000000001e */
[----:B------:R-:W-:-:S04]  /*14c0*/  FFMA R11, R24, R11, R29 ;  /* 0x0000000b180b7223 */ /* 0x000fc8000000001d */
[----:B------:R-:W-:-:S04]  /*14d0*/  FFMA R11, R16, R31, R11 ;  /* 0x0000001f100b7223 */ /* 0x000fc8000000000b */
[----:B0-----:R-:W-:-:S04]  /*14e0*/  FFMA R26, R26, R17, R11 ;  /* 0x000000111a1a7223 */ /* 0x001fc8000000000b */
[----:B-1----:R-:W-:-:S04]  /*14f0*/  FFMA R23, R23, R18, R26 ;  /* 0x0000001217177223 */ /* 0x002fc8000000001a */
[----:B--2---:R-:W-:-:S04]  /*1500*/  FFMA R19, R22, R19, R23 ;  /* 0x0000001316137223 */ /* 0x004fc80000000017 */
[----:B---3--:R-:W-:-:S04]  /*1510*/  FFMA R19, R12, R27, R19 ;  /* 0x0000001b0c137223 */ /* 0x008fc80000000013 */
[----:B----4-:R-:W-:-:S04]  /*1520*/  FFMA R28, R28, R13, R19 ;  /* 0x0000000d1c1c7223 */ /* 0x010fc80000000013 */
[----:B------:R-:W-:-:S04]  /*1530*/  FFMA R25, R25, R14, R28 ;  /* 0x0000000e19197223 */ /* 0x000fc8000000001c */
[----:B-----5:R-:W-:Y:S01]  /*1540*/  FFMA R31, R8, R15, R25 ;  /* 0x0000000f081f7223 */ /* 0x020fe20000000019 */
[----:B------:R-:W-:Y:S06]  /*1550*/  BAR.SYNC.DEFER_BLOCKING 0x0 ;  /* 0x0000000000007b1d */ /* 0x000fec0000010000 */
.L_x_3:
[----:B------:R-:W-:Y:S05]  /*1560*/  @P1 BRA `(.L_x_0) ;  /* 0x0000000000d81947 */ /* 0x000fea0003800000 */
[----:B------:R-:W0:Y:S01]  /*1570*/  LDC.64 R8, c[0x0][0x380] ;  /* 0x0000e000ff087b82 */ /* 0x000e220000000a00 */
[C---:B------:R-:W-:Y:S02]  /*1580*/  LEA R10, R0.reuse, R3, 0x4 ;  /* 0x00000003000a7211 */ /* 0x040fe400078e20ff */
[----:B------:R-:W-:-:S03]  /*1590*/  LEA R21, R0, R21, 0x4 ;  /* 0x0000001500157211 */ /* 0x000fc600078e20ff */
[----:B------:R-:W-:Y:S02]  /*15a0*/  IMAD R11, R10, R5, R4 ;  /* 0x000000050a0b7224 */ /* 0x000fe400078e0204 */
[----:B------:R-:W1:Y:S01]  /*15b0*/  LDC.64 R12, c[0x0][0x388] ;  /* 0x0000e200ff0c7b82 */ /* 0x000e620000000a00 */
[----:B0-----:R-:W-:-:S05]  /*15c0*/  IMAD.WIDE.U32 R8, R21, 0x4, R8 ;  /* 0x0000000415087825 */ /* 0x001fca00078e0008 */
[----:B------:R-:W2:Y:S01]  /*15d0*/  LDG.E R14, desc[UR8][R8.64] ;  /* 0x00000008080e7981 */ /* 0x000ea2000c1e1900 */
[----:B-1----:R-:W-:-:S06]  /*15e0*/  IMAD.WIDE.U32 R12, R11, 0x4, R12 ;  /* 0x000000040b0c7825 */ /* 0x002fcc00078e000c */
[----:B------:R-:W3:Y:S01]  /*15f0*/  LDG.E R12, desc[UR8][R12.64] ;  /* 0x000000080c0c7981 */ /* 0x000ee2000c1e1900 */
[----:B------:R-:W-:-:S04]  /*1600*/  UIADD3 UR4, UPT, UPT, UR4, 0x400, URZ ;  /* 0x0000040004047890 */ /* 0x000fc8000fffe0ff */
[----:B------:R-:W-:Y:S01]  /*1610*/  ULEA UR4, UR6, UR4, 0x18 ;  /* 0x0000000406047291 */ /* 0x000fe2000f8ec0ff */
[----:B------:R-:W-:-:S05]  /*1620*/  LEA R15, R2, R7, 0x2 ;  /* 0x00000007020f7211 */ /* 0x000fca00078e10ff */
[----:B------:R-:W-:-:S04]  /*1630*/  LEA R0, R2, UR4, 0x2 ;  /* 0x0000000402007c11 */ /* 0x000fc8000f8e10ff */
        /* <DEDUP_REMOVED lines=26> */
[----:B------:R-:W4:Y:S01]  /*17e0*/  LDS R10, [R0+0x340] ;  /* 0x00034000000a7984 */ /* 0x000f220000000800 */
[----:B-----5:R-:W-:-:S03]  /*17f0*/  FFMA R2, R2, R17, R3 ;  /* 0x0000001102027223 */ /* 0x020fc60000000003 */
[----:B------:R-:W5:Y:S04]  /*1800*/  LDS R16, [R0+0x380] ;  /* 0x0003800000107984 */ /* 0x000f680000000800 */
        /* <DEDUP_REMOVED lines=9> */
[----:B-----5:R-:W-:-:S04]  /*18a0*/  FFMA R16, R16, R30, R9 ;  /* 0x0000001e10107223 */ /* 0x020fc80000000009 */
[----:B------:R-:W-:Y:S01]  /*18b0*/  FFMA R31, R3, R31, R16 ;  /* 0x0000001f031f7223 */ /* 0x000fe20000000010 */
[----:B------:R-:W-:Y:S06]  /*18c0*/  BAR.SYNC.DEFER_BLOCKING 0x0 ;  /* 0x0000000000007b1d */ /* 0x000fec0000010000 */
.L_x_0:
[----:B------:R-:W0:Y:S01]  /*18d0*/  LDC.64 R2, c[0x0][0x390] ;  /* 0x0000e400ff027b82 */ /* 0x000e220000000a00 */
[----:B------:R-:W-:-:S04]  /*18e0*/  IMAD R5, R6, R5, R4 ;  /* 0x0000000506057224 */ /* 0x000fc800078e0204 */
[----:B0-----:R-:W-:-:S05]  /*18f0*/  IMAD.WIDE R2, R5, 0x4, R2 ;  /* 0x0000000405027825 */ /* 0x001fca00078e0202 */
[----:B------:R-:W-:Y:S01]  /*1900*/  STG.E desc[UR8][R2.64], R31 ;  /* 0x0000001f02007986 */ /* 0x000fe2000c101908 */
[----:B------:R-:W-:Y:S05]  /*1910*/  EXIT ;  /* 0x000000000000794d */ /* 0x000fea0003800000 */
.L_x_4:
[----:B------:R-:W-:-:S00]  /*1920*/  BRA `(.L_x_4) ;  /* 0xfffffffc00fc7947 */ /* 0x000fc0000383ffff */
[----:B------:R-:W-:-:S00]  /*1930*/  NOP ;  /* 0x0000000000007918 */ /* 0x000fc00000000000 */
        /* <DEDUP_REMOVED lines=12> */
.L_x_5:


//--------------------- .nv.shared._Z10tiled_gemmPKfS0_Pfi --------------------------
	.section	.nv.shared._Z10tiled_gemmPKfS0_Pfi,"aw",@nobits
	.sectionflags	@""
	.align	4
.nv.shared._Z10tiled_gemmPKfS0_Pfi:
	.zero		3072


//--------------------- .nv.shared.reserved.0     --------------------------
	.section	.nv.shared.reserved.0,"aw",@nobits
	.weak		__nv_reservedSMEM_offset_0_alias
	.size		__nv_reservedSMEM_offset_0_alias, 0, 64
	.other		__nv_reservedSMEM_offset_0_alias,@"STO_CUDA_RESERVED_SHARED STV_DEFAULT"
__nv_reservedSMEM_offset_0_alias:
	.zero		0
	.zero		64


//--------------------- .nv.constant0._Z10tiled_gemmPKfS0_Pfi --------------------------
	.section	.nv.constant0._Z10tiled_gemmPKfS0_Pfi,"a",@progbits
	.sectionflags	@""
	.align	4
.nv.constant0._Z10tiled_gemmPKfS0_Pfi:
	.zero		924


//--------------------- SYMBOLS --------------------------

	.type		.nv.reservedSmem.offset0,@object
	.size		.nv.reservedSmem.offset0,0x4
	.type		.nv.reservedSmem.cap,@object
	.size		.nv.reservedSmem.cap,0x4
